//
// Generated by NVIDIA NVVM Compiler
//
// Compiler Build ID: CL-36424714
// Cuda compilation tools, release 13.0, V13.0.88
// Based on NVVM 20.0.0
//

.version 9.0
.target sm_100
.address_size 64

	// .globl	_Z7softmaxPfi
.extern .shared .align 16 .b8 sdata[];

.visible .entry _Z7softmaxPfi(
	.param .u64 .ptr .align 1 _Z7softmaxPfi_param_0,
	.param .u32 _Z7softmaxPfi_param_1
)
{
	.reg .pred 	%p<58>;
	.reg .b32 	%r<140>;
	.reg .b32 	%f<336>;
	.reg .b64 	%rd<43>;

	ld.param.u64 	%rd13, [_Z7softmaxPfi_param_0];
	ld.param.u32 	%r51, [_Z7softmaxPfi_param_1];
	mov.u32 	%r52, %ctaid.x;
	mov.u32 	%r53, %ntid.x;
	mov.u32 	%r54, %tid.x;
	mad.lo.s32 	%r1, %r52, %r53, %r54;
	setp.ge.s32 	%p1, %r1, %r51;
	@%p1 bra 	$L__BB0_39;
	cvta.to.global.u64 	%rd1, %rd13;
	mul.lo.s32 	%r2, %r51, %r1;
	mul.wide.s32 	%rd14, %r2, 4;
	add.s64 	%rd2, %rd1, %rd14;
	ld.global.f32 	%f326, [%rd2];
	setp.lt.s32 	%p2, %r51, 2;
	@%p2 bra 	$L__BB0_15;
	add.s32 	%r3, %r51, -1;
	add.s32 	%r56, %r51, -2;
	and.b32  	%r4, %r3, 15;
	setp.lt.u32 	%p3, %r56, 15;
	mov.b32 	%r124, 1;
	@%p3 bra 	$L__BB0_6;
	and.b32  	%r58, %r3, -16;
	neg.s32 	%r129, %r58;
	add.s64 	%rd16, %rd14, %rd1;
	add.s64 	%rd40, %rd16, 32;
	mov.b32 	%r128, 0;
$L__BB0_4:
	.pragma "nounroll";
	ld.global.f32 	%f28, [%rd40+-28];
	setp.gt.f32 	%p4, %f28, %f326;
	selp.f32 	%f29, %f28, %f326, %p4;
	ld.global.f32 	%f30, [%rd40+-24];
	setp.gt.f32 	%p5, %f30, %f29;
	selp.f32 	%f31, %f30, %f29, %p5;
	ld.global.f32 	%f32, [%rd40+-20];
	setp.gt.f32 	%p6, %f32, %f31;
	selp.f32 	%f33, %f32, %f31, %p6;
	ld.global.f32 	%f34, [%rd40+-16];
	setp.gt.f32 	%p7, %f34, %f33;
	selp.f32 	%f35, %f34, %f33, %p7;
	ld.global.f32 	%f36, [%rd40+-12];
	setp.gt.f32 	%p8, %f36, %f35;
	selp.f32 	%f37, %f36, %f35, %p8;
	ld.global.f32 	%f38, [%rd40+-8];
	setp.gt.f32 	%p9, %f38, %f37;
	selp.f32 	%f39, %f38, %f37, %p9;
	ld.global.f32 	%f40, [%rd40+-4];
	setp.gt.f32 	%p10, %f40, %f39;
	selp.f32 	%f41, %f40, %f39, %p10;
	ld.global.f32 	%f42, [%rd40];
	setp.gt.f32 	%p11, %f42, %f41;
	selp.f32 	%f43, %f42, %f41, %p11;
	ld.global.f32 	%f44, [%rd40+4];
	setp.gt.f32 	%p12, %f44, %f43;
	selp.f32 	%f45, %f44, %f43, %p12;
	ld.global.f32 	%f46, [%rd40+8];
	setp.gt.f32 	%p13, %f46, %f45;
	selp.f32 	%f47, %f46, %f45, %p13;
	ld.global.f32 	%f48, [%rd40+12];
	setp.gt.f32 	%p14, %f48, %f47;
	selp.f32 	%f49, %f48, %f47, %p14;
	ld.global.f32 	%f50, [%rd40+16];
	setp.gt.f32 	%p15, %f50, %f49;
	selp.f32 	%f51, %f50, %f49, %p15;
	ld.global.f32 	%f52, [%rd40+20];
	setp.gt.f32 	%p16, %f52, %f51;
	selp.f32 	%f53, %f52, %f51, %p16;
	ld.global.f32 	%f54, [%rd40+24];
	setp.gt.f32 	%p17, %f54, %f53;
	selp.f32 	%f55, %f54, %f53, %p17;
	ld.global.f32 	%f56, [%rd40+28];
	setp.gt.f32 	%p18, %f56, %f55;
	selp.f32 	%f57, %f56, %f55, %p18;
	ld.global.f32 	%f58, [%rd40+32];
	setp.gt.f32 	%p19, %f58, %f57;
	selp.f32 	%f326, %f58, %f57, %p19;
	add.s32 	%r129, %r129, 16;
	add.s32 	%r128, %r128, 16;
	add.s64 	%rd40, %rd40, 64;
	setp.eq.s32 	%p20, %r129, 0;
	@%p20 bra 	$L__BB0_5;
	bra.uni 	$L__BB0_4;
$L__BB0_5:
	add.s32 	%r124, %r128, 1;
$L__BB0_6:
	setp.eq.s32 	%p21, %r4, 0;
	@%p21 bra 	$L__BB0_15;
	and.b32  	%r8, %r3, 7;
	setp.lt.u32 	%p22, %r4, 8;
	@%p22 bra 	$L__BB0_9;
	mul.wide.s32 	%rd17, %r124, 4;
	add.s64 	%rd18, %rd2, %rd17;
	ld.global.f32 	%f60, [%rd18];
	setp.gt.f32 	%p23, %f60, %f326;
	selp.f32 	%f61, %f60, %f326, %p23;
	ld.global.f32 	%f62, [%rd18+4];
	setp.gt.f32 	%p24, %f62, %f61;
	selp.f32 	%f63, %f62, %f61, %p24;
	ld.global.f32 	%f64, [%rd18+8];
	setp.gt.f32 	%p25, %f64, %f63;
	selp.f32 	%f65, %f64, %f63, %p25;
	ld.global.f32 	%f66, [%rd18+12];
	setp.gt.f32 	%p26, %f66, %f65;
	selp.f32 	%f67, %f66, %f65, %p26;
	ld.global.f32 	%f68, [%rd18+16];
	setp.gt.f32 	%p27, %f68, %f67;
	selp.f32 	%f69, %f68, %f67, %p27;
	ld.global.f32 	%f70, [%rd18+20];
	setp.gt.f32 	%p28, %f70, %f69;
	selp.f32 	%f71, %f70, %f69, %p28;
	ld.global.f32 	%f72, [%rd18+24];
	setp.gt.f32 	%p29, %f72, %f71;
	selp.f32 	%f73, %f72, %f71, %p29;
	ld.global.f32 	%f74, [%rd18+28];
	setp.gt.f32 	%p30, %f74, %f73;
	selp.f32 	%f326, %f74, %f73, %p30;
	add.s32 	%r124, %r124, 8;
$L__BB0_9:
	setp.eq.s32 	%p31, %r8, 0;
	@%p31 bra 	$L__BB0_15;
	and.b32  	%r11, %r3, 3;
	setp.lt.u32 	%p32, %r8, 4;
	@%p32 bra 	$L__BB0_12;
	mul.wide.s32 	%rd19, %r124, 4;
	add.s64 	%rd20, %rd2, %rd19;
	ld.global.f32 	%f76, [%rd20];
	setp.gt.f32 	%p33, %f76, %f326;
	selp.f32 	%f77, %f76, %f326, %p33;
	ld.global.f32 	%f78, [%rd20+4];
	setp.gt.f32 	%p34, %f78, %f77;
	selp.f32 	%f79, %f78, %f77, %p34;
	ld.global.f32 	%f80, [%rd20+8];
	setp.gt.f32 	%p35, %f80, %f79;
	selp.f32 	%f81, %f80, %f79, %p35;
	ld.global.f32 	%f82, [%rd20+12];
	setp.gt.f32 	%p36, %f82, %f81;
	selp.f32 	%f326, %f82, %f81, %p36;
	add.s32 	%r124, %r124, 4;
$L__BB0_12:
	setp.eq.s32 	%p37, %r11, 0;
	@%p37 bra 	$L__BB0_15;
	neg.s32 	%r126, %r11;
$L__BB0_14:
	.pragma "nounroll";
	mul.wide.s32 	%rd22, %r124, 4;
	add.s64 	%rd23, %rd2, %rd22;
	ld.global.f32 	%f83, [%rd23];
	setp.gt.f32 	%p38, %f83, %f326;
	selp.f32 	%f326, %f83, %f326, %p38;
	add.s32 	%r124, %r124, 1;
	add.s32 	%r126, %r126, 1;
	setp.ne.s32 	%p39, %r126, 0;
	@%p39 bra 	$L__BB0_14;
$L__BB0_15:
	setp.lt.s32 	%p40, %r51, 1;
	mov.f32 	%f334, 0f00000000;
	@%p40 bra 	$L__BB0_27;
	and.b32  	%r19, %r51, 7;
	setp.lt.u32 	%p41, %r51, 8;
	mov.f32 	%f334, 0f00000000;
	mov.b32 	%r130, 0;
	@%p41 bra 	$L__BB0_19;
	and.b32  	%r130, %r51, 2147483640;
	shl.b32 	%r60, %r2, 2;
	mov.u32 	%r61, sdata;
	add.s32 	%r62, %r60, %r61;
	add.s32 	%r134, %r62, 16;
	neg.s32 	%r133, %r130;
	add.s64 	%rd25, %rd14, %rd1;
	add.s64 	%rd41, %rd25, 16;
	mov.f32 	%f334, 0f00000000;
$L__BB0_18:
	.pragma "nounroll";
	ld.global.f32 	%f88, [%rd41+-16];
	sub.f32 	%f89, %f88, %f326;
	fma.rn.f32 	%f90, %f89, 0f3BBB989D, 0f3F000000;
	cvt.sat.f32.f32 	%f91, %f90;
	mov.f32 	%f92, 0f4B400001;
	mov.f32 	%f93, 0f437C0000;
	fma.rm.f32 	%f94, %f91, %f93, %f92;
	add.f32 	%f95, %f94, 0fCB40007F;
	neg.f32 	%f96, %f95;
	fma.rn.f32 	%f97, %f89, 0f3FB8AA3B, %f96;
	fma.rn.f32 	%f98, %f89, 0f32A57060, %f97;
	mov.b32 	%r63, %f94;
	shl.b32 	%r64, %r63, 23;
	mov.b32 	%f99, %r64;
	ex2.approx.ftz.f32 	%f100, %f98;
	mul.f32 	%f101, %f100, %f99;
	st.shared.f32 	[%r134+-16], %f101;
	add.f32 	%f102, %f334, %f101;
	ld.global.f32 	%f103, [%rd41+-12];
	sub.f32 	%f104, %f103, %f326;
	fma.rn.f32 	%f105, %f104, 0f3BBB989D, 0f3F000000;
	cvt.sat.f32.f32 	%f106, %f105;
	fma.rm.f32 	%f107, %f106, %f93, %f92;
	add.f32 	%f108, %f107, 0fCB40007F;
	neg.f32 	%f109, %f108;
	fma.rn.f32 	%f110, %f104, 0f3FB8AA3B, %f109;
	fma.rn.f32 	%f111, %f104, 0f32A57060, %f110;
	mov.b32 	%r65, %f107;
	shl.b32 	%r66, %r65, 23;
	mov.b32 	%f112, %r66;
	ex2.approx.ftz.f32 	%f113, %f111;
	mul.f32 	%f114, %f113, %f112;
	st.shared.f32 	[%r134+-12], %f114;
	add.f32 	%f115, %f102, %f114;
	ld.global.f32 	%f116, [%rd41+-8];
	sub.f32 	%f117, %f116, %f326;
	fma.rn.f32 	%f118, %f117, 0f3BBB989D, 0f3F000000;
	cvt.sat.f32.f32 	%f119, %f118;
	fma.rm.f32 	%f120, %f119, %f93, %f92;
	add.f32 	%f121, %f120, 0fCB40007F;
	neg.f32 	%f122, %f121;
	fma.rn.f32 	%f123, %f117, 0f3FB8AA3B, %f122;
	fma.rn.f32 	%f124, %f117, 0f32A57060, %f123;
	mov.b32 	%r67, %f120;
	shl.b32 	%r68, %r67, 23;
	mov.b32 	%f125, %r68;
	ex2.approx.ftz.f32 	%f126, %f124;
	mul.f32 	%f127, %f126, %f125;
	st.shared.f32 	[%r134+-8], %f127;
	add.f32 	%f128, %f115, %f127;
	ld.global.f32 	%f129, [%rd41+-4];
	sub.f32 	%f130, %f129, %f326;
	fma.rn.f32 	%f131, %f130, 0f3BBB989D, 0f3F000000;
	cvt.sat.f32.f32 	%f132, %f131;
	fma.rm.f32 	%f133, %f132, %f93, %f92;
	add.f32 	%f134, %f133, 0fCB40007F;
	neg.f32 	%f135, %f134;
	fma.rn.f32 	%f136, %f130, 0f3FB8AA3B, %f135;
	fma.rn.f32 	%f137, %f130, 0f32A57060, %f136;
	mov.b32 	%r69, %f133;
	shl.b32 	%r70, %r69, 23;
	mov.b32 	%f138, %r70;
	ex2.approx.ftz.f32 	%f139, %f137;
	mul.f32 	%f140, %f139, %f138;
	st.shared.f32 	[%r134+-4], %f140;
	add.f32 	%f141, %f128, %f140;
	ld.global.f32 	%f142, [%rd41];
	sub.f32 	%f143, %f142, %f326;
	fma.rn.f32 	%f144, %f143, 0f3BBB989D, 0f3F000000;
	cvt.sat.f32.f32 	%f145, %f144;
	fma.rm.f32 	%f146, %f145, %f93, %f92;
	add.f32 	%f147, %f146, 0fCB40007F;
	neg.f32 	%f148, %f147;
	fma.rn.f32 	%f149, %f143, 0f3FB8AA3B, %f148;
	fma.rn.f32 	%f150, %f143, 0f32A57060, %f149;
	mov.b32 	%r71, %f146;
	shl.b32 	%r72, %r71, 23;
	mov.b32 	%f151, %r72;
	ex2.approx.ftz.f32 	%f152, %f150;
	mul.f32 	%f153, %f152, %f151;
	st.shared.f32 	[%r134], %f153;
	add.f32 	%f154, %f141, %f153;
	ld.global.f32 	%f155, [%rd41+4];
	sub.f32 	%f156, %f155, %f326;
	fma.rn.f32 	%f157, %f156, 0f3BBB989D, 0f3F000000;
	cvt.sat.f32.f32 	%f158, %f157;
	fma.rm.f32 	%f159, %f158, %f93, %f92;
	add.f32 	%f160, %f159, 0fCB40007F;
	neg.f32 	%f161, %f160;
	fma.rn.f32 	%f162, %f156, 0f3FB8AA3B, %f161;
	fma.rn.f32 	%f163, %f156, 0f32A57060, %f162;
	mov.b32 	%r73, %f159;
	shl.b32 	%r74, %r73, 23;
	mov.b32 	%f164, %r74;
	ex2.approx.ftz.f32 	%f165, %f163;
	mul.f32 	%f166, %f165, %f164;
	st.shared.f32 	[%r134+4], %f166;
	add.f32 	%f167, %f154, %f166;
	ld.global.f32 	%f168, [%rd41+8];
	sub.f32 	%f169, %f168, %f326;
	fma.rn.f32 	%f170, %f169, 0f3BBB989D, 0f3F000000;
	cvt.sat.f32.f32 	%f171, %f170;
	fma.rm.f32 	%f172, %f171, %f93, %f92;
	add.f32 	%f173, %f172, 0fCB40007F;
	neg.f32 	%f174, %f173;
	fma.rn.f32 	%f175, %f169, 0f3FB8AA3B, %f174;
	fma.rn.f32 	%f176, %f169, 0f32A57060, %f175;
	mov.b32 	%r75, %f172;
	shl.b32 	%r76, %r75, 23;
	mov.b32 	%f177, %r76;
	ex2.approx.ftz.f32 	%f178, %f176;
	mul.f32 	%f179, %f178, %f177;
	st.shared.f32 	[%r134+8], %f179;
	add.f32 	%f180, %f167, %f179;
	ld.global.f32 	%f181, [%rd41+12];
	sub.f32 	%f182, %f181, %f326;
	fma.rn.f32 	%f183, %f182, 0f3BBB989D, 0f3F000000;
	cvt.sat.f32.f32 	%f184, %f183;
	fma.rm.f32 	%f185, %f184, %f93, %f92;
	add.f32 	%f186, %f185, 0fCB40007F;
	neg.f32 	%f187, %f186;
	fma.rn.f32 	%f188, %f182, 0f3FB8AA3B, %f187;
	fma.rn.f32 	%f189, %f182, 0f32A57060, %f188;
	mov.b32 	%r77, %f185;
	shl.b32 	%r78, %r77, 23;
	mov.b32 	%f190, %r78;
	ex2.approx.ftz.f32 	%f191, %f189;
	mul.f32 	%f192, %f191, %f190;
	st.shared.f32 	[%r134+12], %f192;
	add.f32 	%f334, %f180, %f192;
	add.s32 	%r134, %r134, 32;
	add.s32 	%r133, %r133, 8;
	add.s64 	%rd41, %rd41, 32;
	setp.eq.s32 	%p42, %r133, 0;
	@%p42 bra 	$L__BB0_19;
	bra.uni 	$L__BB0_18;
$L__BB0_19:
	setp.eq.s32 	%p43, %r19, 0;
	@%p43 bra 	$L__BB0_27;
	and.b32  	%r28, %r51, 3;
	setp.lt.u32 	%p44, %r19, 4;
	@%p44 bra 	$L__BB0_22;
	add.s32 	%r79, %r130, %r2;
	mul.wide.u32 	%rd26, %r130, 4;
	add.s64 	%rd27, %rd2, %rd26;
	ld.global.f32 	%f194, [%rd27];
	sub.f32 	%f195, %f194, %f326;
	fma.rn.f32 	%f196, %f195, 0f3BBB989D, 0f3F000000;
	cvt.sat.f32.f32 	%f197, %f196;
	mov.f32 	%f198, 0f4B400001;
	mov.f32 	%f199, 0f437C0000;
	fma.rm.f32 	%f200, %f197, %f199, %f198;
	add.f32 	%f201, %f200, 0fCB40007F;
	neg.f32 	%f202, %f201;
	fma.rn.f32 	%f203, %f195, 0f3FB8AA3B, %f202;
	fma.rn.f32 	%f204, %f195, 0f32A57060, %f203;
	mov.b32 	%r80, %f200;
	shl.b32 	%r81, %r80, 23;
	mov.b32 	%f205, %r81;
	ex2.approx.ftz.f32 	%f206, %f204;
	mul.f32 	%f207, %f206, %f205;
	shl.b32 	%r82, %r79, 2;
	mov.u32 	%r83, sdata;
	add.s32 	%r84, %r83, %r82;
	st.shared.f32 	[%r84], %f207;
	add.f32 	%f208, %f334, %f207;
	ld.global.f32 	%f209, [%rd27+4];
	sub.f32 	%f210, %f209, %f326;
	fma.rn.f32 	%f211, %f210, 0f3BBB989D, 0f3F000000;
	cvt.sat.f32.f32 	%f212, %f211;
	fma.rm.f32 	%f213, %f212, %f199, %f198;
	add.f32 	%f214, %f213, 0fCB40007F;
	neg.f32 	%f215, %f214;
	fma.rn.f32 	%f216, %f210, 0f3FB8AA3B, %f215;
	fma.rn.f32 	%f217, %f210, 0f32A57060, %f216;
	mov.b32 	%r85, %f213;
	shl.b32 	%r86, %r85, 23;
	mov.b32 	%f218, %r86;
	ex2.approx.ftz.f32 	%f219, %f217;
	mul.f32 	%f220, %f219, %f218;
	st.shared.f32 	[%r84+4], %f220;
	add.f32 	%f221, %f208, %f220;
	ld.global.f32 	%f222, [%rd27+8];
	sub.f32 	%f223, %f222, %f326;
	fma.rn.f32 	%f224, %f223, 0f3BBB989D, 0f3F000000;
	cvt.sat.f32.f32 	%f225, %f224;
	fma.rm.f32 	%f226, %f225, %f199, %f198;
	add.f32 	%f227, %f226, 0fCB40007F;
	neg.f32 	%f228, %f227;
	fma.rn.f32 	%f229, %f223, 0f3FB8AA3B, %f228;
	fma.rn.f32 	%f230, %f223, 0f32A57060, %f229;
	mov.b32 	%r87, %f226;
	shl.b32 	%r88, %r87, 23;
	mov.b32 	%f231, %r88;
	ex2.approx.ftz.f32 	%f232, %f230;
	mul.f32 	%f233, %f232, %f231;
	st.shared.f32 	[%r84+8], %f233;
	add.f32 	%f234, %f221, %f233;
	ld.global.f32 	%f235, [%rd27+12];
	sub.f32 	%f236, %f235, %f326;
	fma.rn.f32 	%f237, %f236, 0f3BBB989D, 0f3F000000;
	cvt.sat.f32.f32 	%f238, %f237;
	fma.rm.f32 	%f239, %f238, %f199, %f198;
	add.f32 	%f240, %f239, 0fCB40007F;
	neg.f32 	%f241, %f240;
	fma.rn.f32 	%f242, %f236, 0f3FB8AA3B, %f241;
	fma.rn.f32 	%f243, %f236, 0f32A57060, %f242;
	mov.b32 	%r89, %f239;
	shl.b32 	%r90, %r89, 23;
	mov.b32 	%f244, %r90;
	ex2.approx.ftz.f32 	%f245, %f243;
	mul.f32 	%f246, %f245, %f244;
	st.shared.f32 	[%r84+12], %f246;
	add.f32 	%f334, %f234, %f246;
	add.s32 	%r130, %r130, 4;
$L__BB0_22:
	setp.eq.s32 	%p45, %r28, 0;
	@%p45 bra 	$L__BB0_27;
	setp.eq.s32 	%p46, %r28, 1;
	@%p46 bra 	$L__BB0_25;
	add.s32 	%r91, %r130, %r2;
	mul.wide.u32 	%rd28, %r130, 4;
	add.s64 	%rd29, %rd2, %rd28;
	ld.global.f32 	%f248, [%rd29];
	sub.f32 	%f249, %f248, %f326;
	fma.rn.f32 	%f250, %f249, 0f3BBB989D, 0f3F000000;
	cvt.sat.f32.f32 	%f251, %f250;
	mov.f32 	%f252, 0f4B400001;
	mov.f32 	%f253, 0f437C0000;
	fma.rm.f32 	%f254, %f251, %f253, %f252;
	add.f32 	%f255, %f254, 0fCB40007F;
	neg.f32 	%f256, %f255;
	fma.rn.f32 	%f257, %f249, 0f3FB8AA3B, %f256;
	fma.rn.f32 	%f258, %f249, 0f32A57060, %f257;
	mov.b32 	%r92, %f254;
	shl.b32 	%r93, %r92, 23;
	mov.b32 	%f259, %r93;
	ex2.approx.ftz.f32 	%f260, %f258;
	mul.f32 	%f261, %f260, %f259;
	shl.b32 	%r94, %r91, 2;
	mov.u32 	%r95, sdata;
	add.s32 	%r96, %r95, %r94;
	st.shared.f32 	[%r96], %f261;
	add.f32 	%f262, %f334, %f261;
	ld.global.f32 	%f263, [%rd29+4];
	sub.f32 	%f264, %f263, %f326;
	fma.rn.f32 	%f265, %f264, 0f3BBB989D, 0f3F000000;
	cvt.sat.f32.f32 	%f266, %f265;
	fma.rm.f32 	%f267, %f266, %f253, %f252;
	add.f32 	%f268, %f267, 0fCB40007F;
	neg.f32 	%f269, %f268;
	fma.rn.f32 	%f270, %f264, 0f3FB8AA3B, %f269;
	fma.rn.f32 	%f271, %f264, 0f32A57060, %f270;
	mov.b32 	%r97, %f267;
	shl.b32 	%r98, %r97, 23;
	mov.b32 	%f272, %r98;
	ex2.approx.ftz.f32 	%f273, %f271;
	mul.f32 	%f274, %f273, %f272;
	st.shared.f32 	[%r96+4], %f274;
	add.f32 	%f334, %f262, %f274;
	add.s32 	%r130, %r130, 2;
$L__BB0_25:
	and.b32  	%r99, %r51, 1;
	setp.eq.b32 	%p47, %r99, 1;
	not.pred 	%p48, %p47;
	@%p48 bra 	$L__BB0_27;
	add.s32 	%r100, %r130, %r2;
	mul.wide.u32 	%rd30, %r130, 4;
	add.s64 	%rd31, %rd2, %rd30;
	ld.global.f32 	%f275, [%rd31];
	sub.f32 	%f276, %f275, %f326;
	fma.rn.f32 	%f277, %f276, 0f3BBB989D, 0f3F000000;
	cvt.sat.f32.f32 	%f278, %f277;
	mov.f32 	%f279, 0f4B400001;
	mov.f32 	%f280, 0f437C0000;
	fma.rm.f32 	%f281, %f278, %f280, %f279;
	add.f32 	%f282, %f281, 0fCB40007F;
	neg.f32 	%f283, %f282;
	fma.rn.f32 	%f284, %f276, 0f3FB8AA3B, %f283;
	fma.rn.f32 	%f285, %f276, 0f32A57060, %f284;
	mov.b32 	%r101, %f281;
	shl.b32 	%r102, %r101, 23;
	mov.b32 	%f286, %r102;
	ex2.approx.ftz.f32 	%f287, %f285;
	mul.f32 	%f288, %f287, %f286;
	shl.b32 	%r103, %r100, 2;
	mov.u32 	%r104, sdata;
	add.s32 	%r105, %r104, %r103;
	st.shared.f32 	[%r105], %f288;
	add.f32 	%f334, %f334, %f288;
$L__BB0_27:
	setp.lt.s32 	%p49, %r51, 1;
	@%p49 bra 	$L__BB0_39;
	and.b32  	%r33, %r51, 7;
	setp.lt.u32 	%p50, %r51, 8;
	mov.b32 	%r137, 0;
	@%p50 bra 	$L__BB0_31;
	and.b32  	%r137, %r51, 2147483640;
	shl.b32 	%r107, %r2, 2;
	mov.u32 	%r108, sdata;
	add.s32 	%r109, %r107, %r108;
	add.s32 	%r136, %r109, 16;
	neg.s32 	%r135, %r137;
	add.s64 	%rd33, %rd14, %rd1;
	add.s64 	%rd42, %rd33, 16;
$L__BB0_30:
	.pragma "nounroll";
	ld.shared.f32 	%f289, [%r136+-16];
	div.rn.f32 	%f290, %f289, %f334;
	st.global.f32 	[%rd42+-16], %f290;
	ld.shared.f32 	%f291, [%r136+-12];
	div.rn.f32 	%f292, %f291, %f334;
	st.global.f32 	[%rd42+-12], %f292;
	ld.shared.f32 	%f293, [%r136+-8];
	div.rn.f32 	%f294, %f293, %f334;
	st.global.f32 	[%rd42+-8], %f294;
	ld.shared.f32 	%f295, [%r136+-4];
	div.rn.f32 	%f296, %f295, %f334;
	st.global.f32 	[%rd42+-4], %f296;
	ld.shared.f32 	%f297, [%r136];
	div.rn.f32 	%f298, %f297, %f334;
	st.global.f32 	[%rd42], %f298;
	ld.shared.f32 	%f299, [%r136+4];
	div.rn.f32 	%f300, %f299, %f334;
	st.global.f32 	[%rd42+4], %f300;
	ld.shared.f32 	%f301, [%r136+8];
	div.rn.f32 	%f302, %f301, %f334;
	st.global.f32 	[%rd42+8], %f302;
	ld.shared.f32 	%f303, [%r136+12];
	div.rn.f32 	%f304, %f303, %f334;
	st.global.f32 	[%rd42+12], %f304;
	add.s32 	%r136, %r136, 32;
	add.s32 	%r135, %r135, 8;
	add.s64 	%rd42, %rd42, 32;
	setp.ne.s32 	%p51, %r135, 0;
	@%p51 bra 	$L__BB0_30;
$L__BB0_31:
	setp.eq.s32 	%p52, %r33, 0;
	@%p52 bra 	$L__BB0_39;
	and.b32  	%r46, %r51, 3;
	setp.lt.u32 	%p53, %r33, 4;
	@%p53 bra 	$L__BB0_34;
	add.s32 	%r110, %r137, %r2;
	shl.b32 	%r111, %r110, 2;
	mov.u32 	%r112, sdata;
	add.s32 	%r113, %r112, %r111;
	ld.shared.f32 	%f305, [%r113];
	div.rn.f32 	%f306, %f305, %f334;
	mul.wide.u32 	%rd34, %r137, 4;
	add.s64 	%rd35, %rd2, %rd34;
	st.global.f32 	[%rd35], %f306;
	ld.shared.f32 	%f307, [%r113+4];
	div.rn.f32 	%f308, %f307, %f334;
	st.global.f32 	[%rd35+4], %f308;
	ld.shared.f32 	%f309, [%r113+8];
	div.rn.f32 	%f310, %f309, %f334;
	st.global.f32 	[%rd35+8], %f310;
	ld.shared.f32 	%f311, [%r113+12];
	div.rn.f32 	%f312, %f311, %f334;
	st.global.f32 	[%rd35+12], %f312;
	add.s32 	%r137, %r137, 4;
$L__BB0_34:
	setp.eq.s32 	%p54, %r46, 0;
	@%p54 bra 	$L__BB0_39;
	setp.eq.s32 	%p55, %r46, 1;
	@%p55 bra 	$L__BB0_37;
	add.s32 	%r114, %r137, %r2;
	shl.b32 	%r115, %r114, 2;
	mov.u32 	%r116, sdata;
	add.s32 	%r117, %r116, %r115;
	ld.shared.f32 	%f313, [%r117];
	div.rn.f32 	%f314, %f313, %f334;
	mul.wide.u32 	%rd36, %r137, 4;
	add.s64 	%rd37, %rd2, %rd36;
	st.global.f32 	[%rd37], %f314;
	ld.shared.f32 	%f315, [%r117+4];
	div.rn.f32 	%f316, %f315, %f334;
	st.global.f32 	[%rd37+4], %f316;
	add.s32 	%r137, %r137, 2;
$L__BB0_37:
	and.b32  	%r118, %r51, 1;
	setp.eq.b32 	%p56, %r118, 1;
	not.pred 	%p57, %p56;
	@%p57 bra 	$L__BB0_39;
	add.s32 	%r119, %r137, %r2;
	shl.b32 	%r120, %r119, 2;
	mov.u32 	%r121, sdata;
	add.s32 	%r122, %r121, %r120;
	ld.shared.f32 	%f317, [%r122];
	div.rn.f32 	%f318, %f317, %f334;
	mul.wide.u32 	%rd38, %r137, 4;
	add.s64 	%rd39, %rd2, %rd38;
	st.global.f32 	[%rd39], %f318;
$L__BB0_39:
	ret;

}


// ===== COMPILED SASS (sm_100) =====

	.target	sm_100

	.elftype	@"ET_EXEC"


//--------------------- .note.nv.tkinfo           --------------------------
	.section	.note.nv.tkinfo,"",@"SHT_NOTE"
	.sectionflags	@"SHF_NOTE_NV_TKINFO"
	.tkinfo
        /*0018*/ 	.word	0x00000002
        /*0030*/ 	.string	""
        /*0030*/ 	.string	"ptxas"
        /*0030*/ 	.string	"Cuda compilation tools, release 13.0, V13.0.88"
        /*0030*/ 	.string	"Build cuda_13.0.r13.0/compiler.36424714_0"
        /*0030*/ 	.string	"-arch sm_100 -m 64 "



//--------------------- .note.nv.cuinfo           --------------------------
	.section	.note.nv.cuinfo,"",@"SHT_NOTE"
	.sectionflags	@"SHF_NOTE_NV_CUINFO"
        /*0018*/ 	.short	0x0002
        /*001a*/ 	.short	0x0064
        /*001c*/ 	.short	0x0082
	.zero		2


//--------------------- .nv.info                  --------------------------
	.section	.nv.info,"",@"SHT_CUDA_INFO"
	.align	4


	//----- nvinfo : EIATTR_REGCOUNT
	.align		4
        /*0000*/ 	.byte	0x04, 0x2f
        /*0002*/ 	.short	(.L_1 - .L_0)
	.align		4
.L_0:
        /*0004*/ 	.word	index@(_Z7softmaxPfi)
        /*0008*/ 	.word	0x00000020


	//----- nvinfo : EIATTR_FRAME_SIZE
	.align		4
.L_1:
        /*000c*/ 	.byte	0x04, 0x11
        /*000e*/ 	.short	(.L_3 - .L_2)
	.align		4
.L_2:
        /*0010*/ 	.word	index@($__internal_0_$__cuda_sm3x_div_rn_noftz_f32_slowpath)
        /*0014*/ 	.word	0x00000000


	//----- nvinfo : EIATTR_FRAME_SIZE
	.align		4
.L_3:
        /*0018*/ 	.byte	0x04, 0x11
        /*001a*/ 	.short	(.L_5 - .L_4)
	.align		4
.L_4:
        /*001c*/ 	.word	index@(_Z7softmaxPfi)
        /*0020*/ 	.word	0x00000000


	//----- nvinfo : EIATTR_MIN_STACK_SIZE
	.align		4
.L_5:
        /*0024*/ 	.byte	0x04, 0x12
        /*0026*/ 	.short	(.L_7 - .L_6)
	.align		4
.L_6:
        /*0028*/ 	.word	index@(_Z7softmaxPfi)
        /*002c*/ 	.word	0x00000000
.L_7:


//--------------------- .nv.compat                --------------------------
	.section	.nv.compat,"",@"SHT_CUDA_COMPAT_INFO"
	.align	4
        /*0000*/ 	.byte	0x02, 0x09, 0x00, 0x00, 0x02, 0x02, 0x01, 0x00, 0x02, 0x05, 0x05, 0x00, 0x03, 0x07, 0x01, 0x01
        /*0010*/ 	.byte	0x02, 0x03, 0x00, 0x00, 0x02, 0x06, 0x01, 0x00, 0x04, 0x0b, 0x08, 0x00, 0x01, 0x00, 0x00, 0x00
        /*0020*/ 	.byte	0x00, 0x00, 0x00, 0x00


//--------------------- .nv.info._Z7softmaxPfi    --------------------------
	.section	.nv.info._Z7softmaxPfi,"",@"SHT_CUDA_INFO"
	.sectionflags	@""
	.align	4


	//----- nvinfo : EIATTR_CUDA_API_VERSION
	.align		4
        /*0000*/ 	.byte	0x04, 0x37
        /*0002*/ 	.short	(.L_9 - .L_8)
.L_8:
        /*0004*/ 	.word	0x00000082


	//----- nvinfo : EIATTR_KPARAM_INFO
	.align		4
.L_9:
        /*0008*/ 	.byte	0x04, 0x17
        /*000a*/ 	.short	(.L_11 - .L_10)
.L_10:
        /*000c*/ 	.word	0x00000000
        /*0010*/ 	.short	0x0001
        /*0012*/ 	.short	0x0008
        /*0014*/ 	.byte	0x00, 0xf0, 0x11, 0x00


	//----- nvinfo : EIATTR_KPARAM_INFO
	.align		4
.L_11:
        /*0018*/ 	.byte	0x04, 0x17
        /*001a*/ 	.short	(.L_13 - .L_12)
.L_12:
        /*001c*/ 	.word	0x00000000
        /*0020*/ 	.short	0x0000
        /*0022*/ 	.short	0x0000
        /*0024*/ 	.byte	0x00, 0xf5, 0x21, 0x00


	//----- nvinfo : EIATTR_SPARSE_MMA_MASK
	.align		4
.L_13:
        /*0028*/ 	.byte	0x03, 0x50
        /*002a*/ 	.short	0x0000


	//----- nvinfo : EIATTR_MAXREG_COUNT
	.align		4
        /*002c*/ 	.byte	0x03, 0x1b
        /*002e*/ 	.short	0x00ff


	//----- nvinfo : EIATTR_MERCURY_ISA_VERSION
	.align		4
        /*0030*/ 	.byte	0x03, 0x5f
        /*0032*/ 	.short	0x0101


	//----- nvinfo : EIATTR_VRC_CTA_INIT_COUNT
	.align		4
        /*0034*/ 	.byte	0x02, 0x4a
	.zero		1
	.zero		1


	//----- nvinfo : EIATTR_EXIT_INSTR_OFFSETS
	.align		4
        /*0038*/ 	.byte	0x04, 0x1c
        /*003a*/ 	.short	(.L_15 - .L_14)


	//   ....[0]....
.L_14:
        /*003c*/ 	.word	0x00000070


	//   ....[1]....
        /*0040*/ 	.word	0x00001870


	//   ....[2]....
        /*0044*/ 	.word	0x00002190


	//   ....[3]....
        /*0048*/ 	.word	0x00002640


	//   ....[4]....
        /*004c*/ 	.word	0x00002900


	//   ....[5]....
        /*0050*/ 	.word	0x00002a70


	//----- nvinfo : EIATTR_CRS_STACK_SIZE
	.align		4
.L_15:
        /*0054*/ 	.byte	0x04, 0x1e
        /*0056*/ 	.short	(.L_17 - .L_16)
.L_16:
        /*0058*/ 	.word	0x00000000


	//----- nvinfo : EIATTR_CBANK_PARAM_SIZE
	.align		4
.L_17:
        /*005c*/ 	.byte	0x03, 0x19
        /*005e*/ 	.short	0x000c


	//----- nvinfo : EIATTR_PARAM_CBANK
	.align		4
        /*0060*/ 	.byte	0x04, 0x0a
        /*0062*/ 	.short	(.L_19 - .L_18)
	.align		4
.L_18:
        /*0064*/ 	.word	index@(.nv.constant0._Z7softmaxPfi)
        /*0068*/ 	.short	0x0380
        /*006a*/ 	.short	0x000c


	//----- nvinfo : EIATTR_SW_WAR
	.align		4
.L_19:
        /*006c*/ 	.byte	0x04, 0x36
        /*006e*/ 	.short	(.L_21 - .L_20)
.L_20:
        /*0070*/ 	.word	0x00000008
.L_21:


//--------------------- .nv.callgraph             --------------------------
	.section	.nv.callgraph,"",@"SHT_CUDA_CALLGRAPH"
	.align	4
	.sectionentsize	8
	.align		4
        /*0000*/ 	.word	0x00000000
	.align		4
        /*0004*/ 	.word	0xffffffff
	.align		4
        /*0008*/ 	.word	0x00000000
	.align		4
        /*000c*/ 	.word	0xfffffffe
	.align		4
        /*0010*/ 	.word	0x00000000
	.align		4
        /*0014*/ 	.word	0xfffffffd
	.align		4
        /*0018*/ 	.word	0x00000000
	.align		4
        /*001c*/ 	.word	0xfffffffc


//--------------------- .text._Z7softmaxPfi       --------------------------
	.section	.text._Z7softmaxPfi,"ax",@progbits
	.align	128
        .global         _Z7softmaxPfi
        .type           _Z7softmaxPfi,@function
        .size           _Z7softmaxPfi,(.L_x_57 - _Z7softmaxPfi)
        .other          _Z7softmaxPfi,@"STO_CUDA_ENTRY STV_DEFAULT"
_Z7softmaxPfi:
.text._Z7softmaxPfi:
[----:B------:R-:W-:Y:S01]  /*0000*/  LDC R1, c[0x0][0x37c] ;  /* 0x0000df00ff017b82 */ /* 0x000fe20000000800 */
[----:B------:R-:W0:Y:S07]  /*0010*/  S2R R3, SR_TID.X ;  /* 0x0000000000037919 */ /* 0x000e2e0000002100 */
[----:B------:R-:W0:Y:S01]  /*0020*/  S2UR UR4, SR_CTAID.X ;  /* 0x00000000000479c3 */ /* 0x000e220000002500 */
[----:B------:R-:W1:Y:S07]  /*0030*/  LDCU UR5, c[0x0][0x388] ;  /* 0x00007100ff0577ac */ /* 0x000e6e0008000800 */
[----:B------:R-:W0:Y:S02]  /*0040*/  LDC R2, c[0x0][0x360] ;  /* 0x0000d800ff027b82 */ /* 0x000e240000000800 */
[----:B0-----:R-:W-:-:S05]  /*0050*/  IMAD R2, R2, UR4, R3 ;  /* 0x0000000402027c24 */ /* 0x001fca000f8e0203 */
[----:B-1----:R-:W-:-:S13]  /*0060*/  ISETP.GE.AND P0, PT, R2, UR5, PT ;  /* 0x0000000502007c0c */ /* 0x002fda000bf06270 */
[----:B------:R-:W-:Y:S05]  /*0070*/  @P0 EXIT ;  /* 0x000000000000094d */ /* 0x000fea0003800000 */
[----:B------:R-:W0:Y:S01]  /*0080*/  LDC.64 R4, c[0x0][0x380] ;  /* 0x0000e000ff047b82 */ /* 0x000e220000000a00 */
[----:B------:R-:W1:Y:S01]  /*0090*/  LDCU.64 UR8, c[0x0][0x358] ;  /* 0x00006b00ff0877ac */ /* 0x000e620008000a00 */
[----:B------:R-:W-:-:S04]  /*00a0*/  IMAD R2, R2, UR5, RZ ;  /* 0x0000000502027c24 */ /* 0x000fc8000f8e02ff */
[----:B0-----:R-:W-:-:S05]  /*00b0*/  IMAD.WIDE R4, R2, 0x4, R4 ;  /* 0x0000000402047825 */ /* 0x001fca00078e0204 */
[----:B-1----:R0:W5:Y:S01]  /*00c0*/  LDG.E R0, desc[UR8][R4.64] ;  /* 0x0000000804007981 */ /* 0x002162000c1e1900 */
[----:B------:R-:W-:-:S09]  /*00d0*/  UISETP.GE.AND UP0, UPT, UR5, 0x2, UPT ;  /* 0x000000020500788c */ /* 0x000fd2000bf06270 */
[----:B0-----:R-:W-:Y:S05]  /*00e0*/  BRA.U !UP0, `(.L_x_0) ;  /* 0x0000000508fc7547 */ /* 0x001fea000b800000 */
[----:B------:R-:W-:Y:S01]  /*00f0*/  UIADD3 UR4, UPT, UPT, UR5, -0x1, URZ ;  /* 0xffffffff05047890 */ /* 0x000fe2000fffe0ff */
[----:B------:R-:W-:Y:S01]  /*0100*/  HFMA2 R3, -RZ, RZ, 0, 5.9604644775390625e-08 ;  /* 0x00000001ff037431 */ /* 0x000fe200000001ff */
[----:B------:R-:W-:Y:S02]  /*0110*/  UIADD3 UR5, UPT, UPT, UR5, -0x2, URZ ;  /* 0xfffffffe05057890 */ /* 0x000fe4000fffe0ff */
[----:B------:R-:W-:Y:S02]  /*0120*/  ULOP3.LUT UR6, UR4, 0xf, URZ, 0xc0, !UPT ;  /* 0x0000000f04067892 */ /* 0x000fe4000f8ec0ff */
[----:B------:R-:W-:-:S09]  /*0130*/  UISETP.GE.U32.AND UP0, UPT, UR5, 0xf, UPT ;  /* 0x0000000f0500788c */ /* 0x000fd2000bf06070 */
[----:B------:R-:W-:Y:S05]  /*0140*/  BRA.U !UP0, `(.L_x_1) ;  /* 0x0000000108f07547 */ /* 0x000fea000b800000 */
[----:B------:R-:W-:Y:S01]  /*0150*/  IADD3 R6, P0, PT, R4, 0x20, RZ ;  /* 0x0000002004067810 */ /* 0x000fe20007f1e0ff */
[----:B------:R-:W-:Y:S01]  /*0160*/  ULOP3.LUT UR5, UR4, 0xfffffff0, URZ, 0xc0, !UPT ;  /* 0xfffffff004057892 */ /* 0x000fe2000f8ec0ff */
[----:B------:R-:W-:Y:S02]  /*0170*/  MOV R3, RZ ;  /* 0x000000ff00037202 */ /* 0x000fe40000000f00 */
[----:B------:R-:W-:Y:S01]  /*0180*/  IADD3.X R7, PT, PT, RZ, R5, RZ, P0, !PT ;  /* 0x00000005ff077210 */ /* 0x000fe200007fe4ff */
[----:B------:R-:W-:-:S12]  /*0190*/  UIADD3 UR5, UPT, UPT, -UR5, URZ, URZ ;  /* 0x000000ff05057290 */ /* 0x000fd8000fffe1ff */
.L_x_2:
[----:B------:R-:W2:Y:S04]  /*01a0*/  LDG.E R17, desc[UR8][R6.64+-0x1c] ;  /* 0xffffe40806117981 */ /* 0x000ea8000c1e1900 */
[----:B------:R-:W3:Y:S04]  /*01b0*/  LDG.E R19, desc[UR8][R6.64+-0x18] ;  /* 0xffffe80806137981 */ /* 0x000ee8000c1e1900 */
[----:B------:R-:W4:Y:S04]  /*01c0*/  LDG.E R21, desc[UR8][R6.64+-0x14] ;  /* 0xffffec0806157981 */ /* 0x000f28000c1e1900 */
        /* <DEDUP_REMOVED lines=12> */
[----:B------:R0:W4:Y:S01]  /*0290*/  LDG.E R8, desc[UR8][R6.64+0x20] ;  /* 0x0000200806087981 */ /* 0x000122000c1e1900 */
[----:B------:R-:W-:Y:S01]  /*02a0*/  UIADD3 UR5, UPT, UPT, UR5, 0x10, URZ ;  /* 0x0000001005057890 */ /* 0x000fe2000fffe0ff */
[----:B------:R-:W-:-:S03]  /*02b0*/  IADD3 R3, PT, PT, R3, 0x10, RZ ;  /* 0x0000001003037810 */ /* 0x000fc60007ffe0ff */
[----:B------:R-:W-:Y:S01]  /*02c0*/  UISETP.NE.AND UP0, UPT, UR5, URZ, UPT ;  /* 0x000000ff0500728c */ /* 0x000fe2000bf05270 */
[----:B0-----:R-:W-:-:S04]  /*02d0*/  IADD3 R6, P1, PT, R6, 0x40, RZ ;  /* 0x0000004006067810 */ /* 0x001fc80007f3e0ff */
[----:B------:R-:W-:Y:S02]  /*02e0*/  IADD3.X R7, PT, PT, RZ, R7, RZ, P1, !PT ;  /* 0x00000007ff077210 */ /* 0x000fe40000ffe4ff */
[----:B--2--5:R-:W-:-:S04]  /*02f0*/  FSETP.GT.AND P0, PT, R17, R0, PT ;  /* 0x000000001100720b */ /* 0x024fc80003f04000 */
[----:B------:R-:W-:-:S04]  /*0300*/  FSEL R0, R17, R0, P0 ;  /* 0x0000000011007208 */ /* 0x000fc80000000000 */
[----:B---3--:R-:W-:-:S04]  /*0310*/  FSETP.GT.AND P0, PT, R19, R0, PT ;  /* 0x000000001300720b */ /* 0x008fc80003f04000 */
[----:B------:R-:W-:-:S04]  /*0320*/  FSEL R0, R19, R0, P0 ;  /* 0x0000000013007208 */ /* 0x000fc80000000000 */
[----:B----4-:R-:W-:-:S04]  /*0330*/  FSETP.GT.AND P0, PT, R21, R0, PT ;  /* 0x000000001500720b */ /* 0x010fc80003f04000 */
[----:B------:R-:W-:-:S04]  /*0340*/  FSEL R0, R21, R0, P0 ;  /* 0x0000000015007208 */ /* 0x000fc80000000000 */
[----:B------:R-:W-:-:S04]  /*0350*/  FSETP.GT.AND P0, PT, R23, R0, PT ;  /* 0x000000001700720b */ /* 0x000fc80003f04000 */
        /* <DEDUP_REMOVED lines=24> */
[----:B------:R-:W-:Y:S01]  /*04e0*/  FSEL R0, R8, R9, P0 ;  /* 0x0000000908007208 */ /* 0x000fe20000000000 */
[----:B------:R-:W-:Y:S08]  /*04f0*/  BRA.U UP0, `(.L_x_2) ;  /* 0xfffffffd00287547 */ /* 0x000ff0000b83ffff */
[----:B------:R-:W-:-:S07]  /*0500*/  IADD3 R3, PT, PT, R3, 0x1, RZ ;  /* 0x0000000103037810 */ /* 0x000fce0007ffe0ff */
.L_x_1:
[----:B------:R-:W-:-:S09]  /*0510*/  UISETP.NE.AND UP0, UPT, UR6, URZ, UPT ;  /* 0x000000ff0600728c */ /* 0x000fd2000bf05270 */
[----:B------:R-:W-:Y:S05]  /*0520*/  BRA.U !UP0, `(.L_x_0) ;  /* 0x0000000108ec7547 */ /* 0x000fea000b800000 */
[----:B------:R-:W-:Y:S02]  /*0530*/  UISETP.GE.U32.AND UP0, UPT, UR6, 0x8, UPT ;  /* 0x000000080600788c */ /* 0x000fe4000bf06070 */
[----:B------:R-:W-:-:S04]  /*0540*/  ULOP3.LUT UR5, UR4, 0x7, URZ, 0xc0, !UPT ;  /* 0x0000000704057892 */ /* 0x000fc8000f8ec0ff */
[----:B------:R-:W-:-:S03]  /*0550*/  UISETP.NE.AND UP1, UPT, UR5, URZ, UPT ;  /* 0x000000ff0500728c */ /* 0x000fc6000bf25270 */
[----:B------:R-:W-:Y:S08]  /*0560*/  BRA.U !UP0, `(.L_x_3) ;  /* 0x0000000108687547 */ /* 0x000ff0000b800000 */
[----:B------:R-:W-:-:S05]  /*0570*/  IMAD.WIDE R6, R3, 0x4, R4 ;  /* 0x0000000403067825 */ /* 0x000fca00078e0204 */
[----:B------:R-:W2:Y:S04]  /*0580*/  LDG.E R9, desc[UR8][R6.64] ;  /* 0x0000000806097981 */ /* 0x000ea8000c1e1900 */
[----:B------:R-:W3:Y:S04]  /*0590*/  LDG.E R11, desc[UR8][R6.64+0x4] ;  /* 0x00000408060b7981 */ /* 0x000ee8000c1e1900 */
[----:B------:R-:W4:Y:S04]  /*05a0*/  LDG.E R13, desc[UR8][R6.64+0x8] ;  /* 0x00000808060d7981 */ /* 0x000f28000c1e1900 */
[----:B------:R-:W4:Y:S04]  /*05b0*/  LDG.E R15, desc[UR8][R6.64+0xc] ;  /* 0x00000c08060f7981 */ /* 0x000f28000c1e1900 */
[----:B------:R-:W4:Y:S04]  /*05c0*/  LDG.E R17, desc[UR8][R6.64+0x10] ;  /* 0x0000100806117981 */ /* 0x000f28000c1e1900 */
[----:B------:R-:W4:Y:S04]  /*05d0*/  LDG.E R19, desc[UR8][R6.64+0x14] ;  /* 0x0000140806137981 */ /* 0x000f28000c1e1900 */
[----:B------:R-:W4:Y:S04]  /*05e0*/  LDG.E R21, desc[UR8][R6.64+0x18] ;  /* 0x0000180806157981 */ /* 0x000f28000c1e1900 */
[----:B------:R-:W4:Y:S01]  /*05f0*/  LDG.E R23, desc[UR8][R6.64+0x1c] ;  /* 0x00001c0806177981 */ /* 0x000f22000c1e1900 */
[----:B------:R-:W-:-:S02]  /*0600*/  IADD3 R3, PT, PT, R3, 0x8, RZ ;  /* 0x0000000803037810 */ /* 0x000fc40007ffe0ff */
        /* <DEDUP_REMOVED lines=15> */
[----:B------:R-:W-:-:S09]  /*0700*/  FSEL R0, R23, R0, P0 ;  /* 0x0000000017007208 */ /* 0x000fd20000000000 */
.L_x_3:
        /* <DEDUP_REMOVED lines=9> */
[----:B------:R-:W4:Y:S01]  /*07a0*/  LDG.E R15, desc[UR8][R6.64+0xc] ;  /* 0x00000c08060f7981 */ /* 0x000f22000c1e1900 */
[----:B------:R-:W-:Y:S01]  /*07b0*/  VIADD R3, R3, 0x4 ;  /* 0x0000000403037836 */ /* 0x000fe20000000000 */
[----:B--2--5:R-:W-:-:S04]  /*07c0*/  FSETP.GT.AND P0, PT, R9, R0, PT ;  /* 0x000000000900720b */ /* 0x024fc80003f04000 */
[----:B------:R-:W-:-:S04]  /*07d0*/  FSEL R0, R9, R0, P0 ;  /* 0x0000000009007208 */ /* 0x000fc80000000000 */
[----:B---3--:R-:W-:-:S04]  /*07e0*/  FSETP.GT.AND P0, PT, R11, R0, PT ;  /* 0x000000000b00720b */ /* 0x008fc80003f04000 */
[----:B------:R-:W-:-:S04]  /*07f0*/  FSEL R0, R11, R0, P0 ;  /* 0x000000000b007208 */ /* 0x000fc80000000000 */
[----:B----4-:R-:W-:-:S04]  /*0800*/  FSETP.GT.AND P0, PT, R13, R0, PT ;  /* 0x000000000d00720b */ /* 0x010fc80003f04000 */
[----:B------:R-:W-:-:S04]  /*0810*/  FSEL R0, R13, R0, P0 ;  /* 0x000000000d007208 */ /* 0x000fc80000000000 */
[----:B------:R-:W-:-:S04]  /*0820*/  FSETP.GT.AND P0, PT, R15, R0, PT ;  /* 0x000000000f00720b */ /* 0x000fc80003f04000 */
[----:B------:R-:W-:-:S09]  /*0830*/  FSEL R0, R15, R0, P0 ;  /* 0x000000000f007208 */ /* 0x000fd20000000000 */
.L_x_4:
[----:B------:R-:W-:Y:S05]  /*0840*/  BRA.U !UP1, `(.L_x_0) ;  /* 0x0000000109247547 */ /* 0x000fea000b800000 */
[----:B------:R-:W-:-:S12]  /*0850*/  UIADD3 UR4, UPT, UPT, -UR4, URZ, URZ ;  /* 0x000000ff04047290 */ /* 0x000fd8000fffe1ff */
.L_x_5:
[----:B------:R-:W-:-:S06]  /*0860*/  IMAD.WIDE R6, R3, 0x4, R4 ;  /* 0x0000000403067825 */ /* 0x000fcc00078e0204 */
[----:B------:R-:W2:Y:S01]  /*0870*/  LDG.E R7, desc[UR8][R6.64] ;  /* 0x0000000806077981 */ /* 0x000ea2000c1e1900 */
[----:B------:R-:W-:Y:S01]  /*0880*/  UIADD3 UR4, UPT, UPT, UR4, 0x1, URZ ;  /* 0x0000000104047890 */ /* 0x000fe2000fffe0ff */
[----:B------:R-:W-:-:S03]  /*0890*/  IADD3 R3, PT, PT, R3, 0x1, RZ ;  /* 0x0000000103037810 */ /* 0x000fc60007ffe0ff */
[----:B------:R-:W-:Y:S01]  /*08a0*/  UISETP.NE.AND UP0, UPT, UR4, URZ, UPT ;  /* 0x000000ff0400728c */ /* 0x000fe2000bf05270 */
[----:B--2--5:R-:W-:-:S04]  /*08b0*/  FSETP.GT.AND P0, PT, R7, R0, PT ;  /* 0x000000000700720b */ /* 0x024fc80003f04000 */
[----:B------:R-:W-:-:S04]  /*08c0*/  FSEL R0, R7, R0, P0 ;  /* 0x0000000007007208 */ /* 0x000fc80000000000 */
[----:B------:R-:W-:Y:S05]  /*08d0*/  BRA.U UP0, `(.L_x_5) ;  /* 0xfffffffd00e07547 */ /* 0x000fea000b83ffff */
.L_x_0:
[----:B------:R-:W0:Y:S01]  /*08e0*/  LDCU UR6, c[0x0][0x388] ;  /* 0x00007100ff0677ac */ /* 0x000e220008000800 */
[----:B------:R-:W-:Y:S01]  /*08f0*/  MOV R3, RZ ;  /* 0x000000ff00037202 */ /* 0x000fe20000000f00 */
[----:B0-----:R-:W-:-:S09]  /*0900*/  UISETP.GE.AND UP0, UPT, UR6, 0x1, UPT ;  /* 0x000000010600788c */ /* 0x001fd2000bf06270 */
[----:B------:R-:W-:Y:S05]  /*0910*/  BRA.U !UP0, `(.L_x_6) ;  /* 0x0000000d08cc7547 */ /* 0x000fea000b800000 */
[----:B------:R-:W-:Y:S01]  /*0920*/  UISETP.GE.U32.AND UP1, UPT, UR6, 0x8, UPT ;  /* 0x000000080600788c */ /* 0x000fe2000bf26070 */
[----:B------:R-:W-:Y:S01]  /*0930*/  HFMA2 R3, -RZ, RZ, 0, 0 ;  /* 0x00000000ff037431 */ /* 0x000fe200000001ff */
[----:B------:R-:W-:Y:S01]  /*0940*/  ULOP3.LUT UR7, UR6, 0x7, URZ, 0xc0, !UPT ;  /* 0x0000000706077892 */ /* 0x000fe2000f8ec0ff */
[----:B------:R-:W-:-:S03]  /*0950*/  MOV R9, RZ ;  /* 0x000000ff00097202 */ /* 0x000fc60000000f00 */
[----:B------:R-:W-:-:S03]  /*0960*/  UISETP.NE.AND UP0, UPT, UR7, URZ, UPT ;  /* 0x000000ff0700728c */ /* 0x000fc6000bf05270 */
[----:B------:R-:W-:Y:S08]  /*0970*/  BRA.U !UP1, `(.L_x_7) ;  /* 0x0000000509cc7547 */ /* 0x000ff0000b800000 */
[----:B------:R-:W0:Y:S01]  /*0980*/  S2UR UR5, SR_CgaCtaId ;  /* 0x00000000000579c3 */ /* 0x000e220000008800 */
[----:B------:R-:W-:Y:S01]  /*0990*/  UMOV UR4, 0x400 ;  /* 0x0000040000047882 */ /* 0x000fe20000000000 */
[----:B------:R-:W-:Y:S02]  /*09a0*/  IADD3 R6, P0, PT, R4, 0x10, RZ ;  /* 0x0000001004067810 */ /* 0x000fe40007f1e0ff */
[----:B------:R-:W-:Y:S02]  /*09b0*/  MOV R3, RZ ;  /* 0x000000ff00037202 */ /* 0x000fe40000000f00 */
[----:B------:R-:W-:Y:S01]  /*09c0*/  IADD3.X R7, PT, PT, RZ, R5, RZ, P0, !PT ;  /* 0x00000005ff077210 */ /* 0x000fe200007fe4ff */
[----:B0-----:R-:W-:Y:S02]  /*09d0*/  ULEA UR5, UR5, UR4, 0x18 ;  /* 0x0000000405057291 */ /* 0x001fe4000f8ec0ff */
[----:B------:R-:W-:-:S04]  /*09e0*/  ULOP3.LUT UR4, UR6, 0x7ffffff8, URZ, 0xc0, !UPT ;  /* 0x7ffffff806047892 */ /* 0x000fc8000f8ec0ff */
[----:B------:R-:W-:Y:S01]  /*09f0*/  LEA R8, R2, UR5, 0x2 ;  /* 0x0000000502087c11 */ /* 0x000fe2000f8e10ff */
[----:B------:R-:W-:Y:S02]  /*0a00*/  UIADD3 UR6, UPT, UPT, -UR4, URZ, URZ ;  /* 0x000000ff04067290 */ /* 0x000fe4000fffe1ff */
[----:B------:R-:W-:Y:S01]  /*0a10*/  IMAD.U32 R9, RZ, RZ, UR4 ;  /* 0x00000004ff097e24 */ /* 0x000fe2000f8e00ff */
[----:B------:R-:W-:-:S09]  /*0a20*/  IADD3 R8, PT, PT, R8, 0x10, RZ ;  /* 0x0000001008087810 */ /* 0x000fd20007ffe0ff */
.L_x_8:
[----:B------:R-:W2:Y:S04]  /*0a30*/  LDG.E R11, desc[UR8][R6.64+-0x10] ;  /* 0xfffff008060b7981 */ /* 0x000ea8000c1e1900 */
[----:B------:R-:W3:Y:S04]  /*0a40*/  LDG.E R25, desc[UR8][R6.64+-0xc] ;  /* 0xfffff40806197981 */ /* 0x000ee8000c1e1900 */
[----:B------:R-:W4:Y:S04]  /*0a50*/  LDG.E R27, desc[UR8][R6.64+-0x8] ;  /* 0xfffff808061b7981 */ /* 0x000f28000c1e1900 */
[----:B------:R-:W4:Y:S04]  /*0a60*/  LDG.E R19, desc[UR8][R6.64] ;  /* 0x0000000806137981 */ /* 0x000f28000c1e1900 */
[----:B------:R-:W4:Y:S04]  /*0a70*/  LDG.E R17, desc[UR8][R6.64+0x4] ;  /* 0x0000040806117981 */ /* 0x000f28000c1e1900 */
[----:B------:R-:W4:Y:S04]  /*0a80*/  LDG.E R29, desc[UR8][R6.64+-0x4] ;  /* 0xfffffc08061d7981 */ /* 0x000f28000c1e1900 */
[----:B------:R-:W4:Y:S04]  /*0a90*/  LDG.E R23, desc[UR8][R6.64+0x8] ;  /* 0x0000080806177981 */ /* 0x000f28000c1e1900 */
[----:B------:R0:W4:Y:S01]  /*0aa0*/  LDG.E R21, desc[UR8][R6.64+0xc] ;  /* 0x00000c0806157981 */ /* 0x000122000c1e1900 */
[----:B------:R-:W-:Y:S01]  /*0ab0*/  HFMA2 R15, -RZ, RZ, 0.96630859375, -0.0022525787353515625 ;  /* 0x3bbb989dff0f7431 */ /* 0x000fe200000001ff */
[----:B------:R-:W-:Y:S01]  /*0ac0*/  MOV R14, 0x437c0000 ;  /* 0x437c0000000e7802 */ /* 0x000fe20000000f00 */
[----:B------:R-:W-:-:S04]  /*0ad0*/  UIADD3 UR6, UPT, UPT, UR6, 0x8, URZ ;  /* 0x0000000806067890 */ /* 0x000fc8000fffe0ff */
[----:B------:R-:W-:Y:S01]  /*0ae0*/  UISETP.NE.AND UP1, UPT, UR6, URZ, UPT ;  /* 0x000000ff0600728c */ /* 0x000fe2000bf25270 */
[----:B0-----:R-:W-:-:S04]  /*0af0*/  IADD3 R6, P0, PT, R6, 0x20, RZ ;  /* 0x0000002006067810 */ /* 0x001fc80007f1e0ff */
[----:B------:R-:W-:Y:S01]  /*0b00*/  IADD3.X R7, PT, PT, RZ, R7, RZ, P0, !PT ;  /* 0x00000007ff077210 */ /* 0x000fe200007fe4ff */
[----:B--2--5:R-:W-:-:S04]  /*0b10*/  FADD R10, R11, -R0 ;  /* 0x800000000b0a7221 */ /* 0x024fc80000000000 */
[----:B------:R-:W-:-:S04]  /*0b20*/  FFMA.SAT R11, R10, R15, 0.5 ;  /* 0x3f0000000a0b7423 */ /* 0x000fc8000000200f */
[----:B------:R-:W-:-:S04]  /*0b30*/  FFMA.RM R11, R11, R14, 12582913 ;  /* 0x4b4000010b0b7423 */ /* 0x000fc8000000400e */
[----:B------:R-:W-:Y:S01]  /*0b40*/  FADD R13, R11, -12583039 ;  /* 0xcb40007f0b0d7421 */ /* 0x000fe20000000000 */
[----:B---3--:R-:W-:-:S03]  /*0b50*/  FADD R20, R25, -R0 ;  /* 0x8000000019147221 */ /* 0x008fc60000000000 */
[----:B------:R-:W-:Y:S01]  /*0b60*/  FFMA R13, R10, 1.4426950216293334961, -R13 ;  /* 0x3fb8aa3b0a0d7823 */ /* 0x000fe2000000080d */
[----:B----4-:R-:W-:-:S03]  /*0b70*/  FADD R18, R27, -R0 ;  /* 0x800000001b127221 */ /* 0x010fc60000000000 */
[----:B------:R-:W-:Y:S01]  /*0b80*/  FFMA R12, R10, 1.925963033500011079e-08, R13 ;  /* 0x32a570600a0c7823 */ /* 0x000fe2000000000d */
[----:B------:R-:W-:-:S04]  /*0b90*/  FFMA.SAT R13, R20, R15, 0.5 ;  /* 0x3f000000140d7423 */ /* 0x000fc8000000200f */
[-C--:B------:R-:W-:Y:S01]  /*0ba0*/  FFMA.RM R10, R13, R14.reuse, 12582913 ;  /* 0x4b4000010d0a7423 */ /* 0x080fe2000000400e */
[-C--:B------:R-:W-:Y:S01]  /*0bb0*/  FFMA.SAT R13, R18, R15.reuse, 0.5 ;  /* 0x3f000000120d7423 */ /* 0x080fe2000000200f */
[----:B------:R-:W0:Y:S03]  /*0bc0*/  MUFU.EX2 R12, R12 ;  /* 0x0000000c000c7308 */ /* 0x000e260000000800 */
[-C--:B------:R-:W-:Y:S01]  /*0bd0*/  FFMA.RM R13, R13, R14.reuse, 12582913 ;  /* 0x4b4000010d0d7423 */ /* 0x080fe2000000400e */
[--C-:B------:R-:W-:Y:S01]  /*0be0*/  FADD R24, R19, -R0.reuse ;  /* 0x8000000013187221 */ /* 0x100fe20000000000 */
[--C-:B------:R-:W-:Y:S02]  /*0bf0*/  FADD R22, R17, -R0.reuse ;  /* 0x8000000011167221 */ /* 0x100fe40000000000 */
[----:B------:R-:W-:Y:S01]  /*0c00*/  FADD R27, R13, -12583039 ;  /* 0xcb40007f0d1b7421 */ /* 0x000fe20000000000 */
[----:B------:R-:W-:Y:S01]  /*0c10*/  FADD R16, R29, -R0 ;  /* 0x800000001d107221 */ /* 0x000fe20000000000 */
[-C--:B------:R-:W-:Y:S01]  /*0c20*/  FFMA.SAT R19, R24, R15.reuse, 0.5 ;  /* 0x3f00000018137423 */ /* 0x080fe2000000200f */
[-C--:B------:R-:W-:Y:S01]  /*0c30*/  FFMA.SAT R17, R22, R15.reuse, 0.5 ;  /* 0x3f00000016117423 */ /* 0x080fe2000000200f */
[----:B------:R-:W-:Y:S01]  /*0c40*/  FFMA R27, R18, 1.4426950216293334961, -R27 ;  /* 0x3fb8aa3b121b7823 */ /* 0x000fe2000000081b */
[----:B------:R-:W-:Y:S01]  /*0c50*/  SHF.L.U32 R11, R11, 0x17, RZ ;  /* 0x000000170b0b7819 */ /* 0x000fe200000006ff */
[----:B------:R-:W-:Y:S01]  /*0c60*/  FFMA.SAT R29, R16, R15, 0.5 ;  /* 0x3f000000101d7423 */ /* 0x000fe2000000200f */
[-C--:B------:R-:W-:Y:S01]  /*0c70*/  FFMA.RM R19, R19, R14.reuse, 12582913 ;  /* 0x4b40000113137423 */ /* 0x080fe2000000400e */
[----:B------:R-:W-:Y:S01]  /*0c80*/  FFMA R27, R18, 1.925963033500011079e-08, R27 ;  /* 0x32a57060121b7823 */ /* 0x000fe2000000001b */
[----:B------:R-:W-:Y:S01]  /*0c90*/  FFMA.RM R18, R17, R14, 12582913 ;  /* 0x4b40000111127423 */ /* 0x000fe2000000400e */
[----:B0-----:R-:W-:Y:S01]  /*0ca0*/  FMUL R12, R11, R12 ;  /* 0x0000000c0b0c7220 */ /* 0x001fe20000400000 */
[----:B------:R-:W-:Y:S01]  /*0cb0*/  FFMA.RM R11, R29, R14, 12582913 ;  /* 0x4b4000011d0b7423 */ /* 0x000fe2000000400e */
[----:B------:R-:W-:Y:S01]  /*0cc0*/  FADD R17, R19, -12583039 ;  /* 0xcb40007f13117421 */ /* 0x000fe20000000000 */
[----:B------:R-:W-:Y:S01]  /*0cd0*/  FADD R25, R10, -12583039 ;  /* 0xcb40007f0a197421 */ /* 0x000fe20000000000 */
[----:B------:R-:W-:-:S02]  /*0ce0*/  FADD R29, R18, -12583039 ;  /* 0xcb40007f121d7421 */ /* 0x000fc40000000000 */
[----:B------:R-:W-:Y:S01]  /*0cf0*/  FFMA R17, R24, 1.4426950216293334961, -R17 ;  /* 0x3fb8aa3b18117823 */ /* 0x000fe20000000811 */
[----:B------:R-:W-:Y:S01]  /*0d00*/  FFMA R25, R20, 1.4426950216293334961, -R25 ;  /* 0x3fb8aa3b14197823 */ /* 0x000fe20000000819 */
[----:B------:R-:W-:Y:S02]  /*0d10*/  FFMA R29, R22, 1.4426950216293334961, -R29 ;  /* 0x3fb8aa3b161d7823 */ /* 0x000fe4000000081d */
[----:B------:R-:W-:Y:S01]  /*0d20*/  FFMA R24, R24, 1.925963033500011079e-08, R17 ;  /* 0x32a5706018187823 */ /* 0x000fe20000000011 */
[----:B------:R-:W-:Y:S01]  /*0d30*/  FFMA R20, R20, 1.925963033500011079e-08, R25 ;  /* 0x32a5706014147823 */ /* 0x000fe20000000019 */
[----:B------:R-:W-:Y:S01]  /*0d40*/  FFMA R17, R22, 1.925963033500011079e-08, R29 ;  /* 0x32a5706016117823 */ /* 0x000fe2000000001d */
[----:B------:R-:W-:Y:S01]  /*0d50*/  FADD R25, R11, -12583039 ;  /* 0xcb40007f0b197421 */ /* 0x000fe20000000000 */
[--C-:B------:R-:W-:Y:S01]  /*0d60*/  FADD R22, R23, -R0.reuse ;  /* 0x8000000017167221 */ /* 0x100fe20000000000 */
[----:B------:R-:W-:Y:S02]  /*0d70*/  FADD R26, R21, -R0 ;  /* 0x80000000151a7221 */ /* 0x000fe40000000000 */
[----:B------:R-:W-:Y:S01]  /*0d80*/  FFMA R25, R16, 1.4426950216293334961, -R25 ;  /* 0x3fb8aa3b10197823 */ /* 0x000fe20000000819 */
[-C--:B------:R-:W-:Y:S01]  /*0d90*/  FFMA.SAT R21, R22, R15.reuse, 0.5 ;  /* 0x3f00000016157423 */ /* 0x080fe2000000200f */
[----:B------:R-:W-:Y:S01]  /*0da0*/  FFMA.SAT R23, R26, R15, 0.5 ;  /* 0x3f0000001a177423 */ /* 0x000fe2000000200f */
[----:B------:R-:W0:Y:S01]  /*0db0*/  MUFU.EX2 R20, R20 ;  /* 0x0000001400147308 */ /* 0x000e220000000800 */
[----:B------:R-:W-:Y:S01]  /*0dc0*/  FFMA R25, R16, 1.925963033500011079e-08, R25 ;  /* 0x32a5706010197823 */ /* 0x000fe20000000019 */
[-C--:B------:R-:W-:Y:S01]  /*0dd0*/  FFMA.RM R15, R21, R14.reuse, 12582913 ;  /* 0x4b400001150f7423 */ /* 0x080fe2000000400e */
[----:B------:R-:W-:-:S05]  /*0de0*/  FFMA.RM R14, R23, R14, 12582913 ;  /* 0x4b400001170e7423 */ /* 0x000fca000000400e */
[----:B------:R1:W2:Y:S01]  /*0df0*/  MUFU.EX2 R16, R27 ;  /* 0x0000001b00107308 */ /* 0x0002a20000000800 */
[----:B------:R-:W-:Y:S01]  /*0e00*/  FADD R21, R15, -12583039 ;  /* 0xcb40007f0f157421 */ /* 0x000fe20000000000 */
[----:B------:R-:W-:-:S03]  /*0e10*/  FADD R23, R14, -12583039 ;  /* 0xcb40007f0e177421 */ /* 0x000fc60000000000 */
[----:B------:R-:W-:-:S03]  /*0e20*/  FFMA R21, R22, 1.4426950216293334961, -R21 ;  /* 0x3fb8aa3b16157823 */ /* 0x000fc60000000815 */
[----:B------:R-:W3:Y:S01]  /*0e30*/  MUFU.EX2 R25, R25 ;  /* 0x0000001900197308 */ /* 0x000ee20000000800 */
[----:B-1----:R-:W-:Y:S01]  /*0e40*/  FFMA R27, R26, 1.4426950216293334961, -R23 ;  /* 0x3fb8aa3b1a1b7823 */ /* 0x002fe20000000817 */
[----:B------:R-:W-:Y:S01]  /*0e50*/  SHF.L.U32 R23, R10, 0x17, RZ ;  /* 0x000000170a177819 */ /* 0x000fe200000006ff */
[----:B------:R-:W-:Y:S01]  /*0e60*/  FFMA R21, R22, 1.925963033500011079e-08, R21 ;  /* 0x32a5706016157823 */ /* 0x000fe20000000015 */
[----:B------:R-:W-:-:S04]  /*0e70*/  SHF.L.U32 R13, R13, 0x17, RZ ;  /* 0x000000170d0d7819 */ /* 0x000fc800000006ff */
[----:B------:R-:W1:Y:S01]  /*0e80*/  MUFU.EX2 R24, R24 ;  /* 0x0000001800187308 */ /* 0x000e620000000800 */
[----:B0-----:R-:W-:Y:S01]  /*0e90*/  FMUL R23, R23, R20 ;  /* 0x0000001417177220 */ /* 0x001fe20000400000 */
[----:B------:R-:W-:Y:S01]  /*0ea0*/  FADD R10, R12, R3 ;  /* 0x000000030c0a7221 */ /* 0x000fe20000000000 */
[----:B------:R-:W-:Y:S01]  /*0eb0*/  FFMA R27, R26, 1.925963033500011079e-08, R27 ;  /* 0x32a570601a1b7823 */ /* 0x000fe2000000001b */
[----:B--2---:R-:W-:-:S04]  /*0ec0*/  FMUL R13, R13, R16 ;  /* 0x000000100d0d7220 */ /* 0x004fc80000400000 */
[----:B------:R-:W0:Y:S01]  /*0ed0*/  MUFU.EX2 R17, R17 ;  /* 0x0000001100117308 */ /* 0x000e220000000800 */
[----:B------:R-:W-:Y:S01]  /*0ee0*/  FADD R10, R10, R23 ;  /* 0x000000170a0a7221 */ /* 0x000fe20000000000 */
[----:B------:R-:W-:Y:S01]  /*0ef0*/  IMAD.SHL.U32 R16, R11, 0x800000, RZ ;  /* 0x008000000b107824 */ /* 0x000fe200078e00ff */
[----:B------:R-:W-:-:S05]  /*0f00*/  SHF.L.U32 R19, R19, 0x17, RZ ;  /* 0x0000001713137819 */ /* 0x000fca00000006ff */
[----:B------:R-:W2:Y:S01]  /*0f10*/  MUFU.EX2 R21, R21 ;  /* 0x0000001500157308 */ /* 0x000ea20000000800 */
[----:B------:R-:W-:Y:S01]  /*0f20*/  FADD R10, R10, R13 ;  /* 0x0000000d0a0a7221 */ /* 0x000fe20000000000 */
[----:B---3--:R-:W-:-:S06]  /*0f30*/  FMUL R25, R16, R25 ;  /* 0x0000001910197220 */ /* 0x008fcc0000400000 */
[----:B------:R-:W3:Y:S01]  /*0f40*/  MUFU.EX2 R3, R27 ;  /* 0x0000001b00037308 */ /* 0x000ee20000000800 */
[----:B------:R-:W-:Y:S01]  /*0f50*/  SHF.L.U32 R18, R18, 0x17, RZ ;  /* 0x0000001712127819 */ /* 0x000fe200000006ff */
[----:B-1----:R-:W-:Y:S01]  /*0f60*/  FMUL R19, R19, R24 ;  /* 0x0000001813137220 */ /* 0x002fe20000400000 */
[----:B------:R-:W-:Y:S01]  /*0f70*/  FADD R10, R10, R25 ;  /* 0x000000190a0a7221 */ /* 0x000fe20000000000 */
[----:B------:R-:W-:Y:S02]  /*0f80*/  SHF.L.U32 R20, R15, 0x17, RZ ;  /* 0x000000170f147819 */ /* 0x000fe400000006ff */
[----:B0-----:R-:W-:Y:S01]  /*0f90*/  FMUL R17, R18, R17 ;  /* 0x0000001112117220 */ /* 0x001fe20000400000 */
[----:B------:R-:W-:Y:S01]  /*0fa0*/  FADD R10, R10, R19 ;  /* 0x000000130a0a7221 */ /* 0x000fe20000000000 */
[----:B------:R-:W-:Y:S01]  /*0fb0*/  SHF.L.U32 R14, R14, 0x17, RZ ;  /* 0x000000170e0e7819 */ /* 0x000fe200000006ff */
[----:B--2---:R-:W-:Y:S02]  /*0fc0*/  FMUL R21, R20, R21 ;  /* 0x0000001514157220 */ /* 0x004fe40000400000 */
[----:B------:R-:W-:Y:S01]  /*0fd0*/  FADD R10, R10, R17 ;  /* 0x000000110a0a7221 */ /* 0x000fe20000000000 */
[----:B------:R-:W-:Y:S03]  /*0fe0*/  STS [R8+-0x10], R12 ;  /* 0xfffff00c08007388 */ /* 0x000fe60000000800 */
[----:B------:R-:W-:Y:S01]  /*0ff0*/  FADD R10, R10, R21 ;  /* 0x000000150a0a7221 */ /* 0x000fe20000000000 */
[----:B---3--:R-:W-:Y:S01]  /*1000*/  FMUL R11, R14, R3 ;  /* 0x000000030e0b7220 */ /* 0x008fe20000400000 */
[----:B------:R-:W-:Y:S03]  /*1010*/  STS [R8+-0xc], R23 ;  /* 0xfffff41708007388 */ /* 0x000fe60000000800 */
[----:B------:R-:W-:Y:S01]  /*1020*/  FADD R3, R10, R11 ;  /* 0x0000000b0a037221 */ /* 0x000fe20000000000 */
[----:B------:R-:W-:Y:S04]  /*1030*/  STS [R8+-0x8], R13 ;  /* 0xfffff80d08007388 */ /* 0x000fe80000000800 */
[----:B------:R-:W-:Y:S04]  /*1040*/  STS [R8+-0x4], R25 ;  /* 0xfffffc1908007388 */ /* 0x000fe80000000800 */
[----:B------:R-:W-:Y:S04]  /*1050*/  STS [R8], R19 ;  /* 0x0000001308007388 */ /* 0x000fe80000000800 */
[----:B------:R-:W-:Y:S04]  /*1060*/  STS [R8+0x4], R17 ;  /* 0x0000041108007388 */ /* 0x000fe80000000800 */
[----:B------:R-:W-:Y:S04]  /*1070*/  STS [R8+0x8], R21 ;  /* 0x0000081508007388 */ /* 0x000fe80000000800 */
[----:B------:R0:W-:Y:S02]  /*1080*/  STS [R8+0xc], R11 ;  /* 0x00000c0b08007388 */ /* 0x0001e40000000800 */
[----:B0-----:R-:W-:Y:S01]  /*1090*/  IADD3 R8, PT, PT, R8, 0x20, RZ ;  /* 0x0000002008087810 */ /* 0x001fe20007ffe0ff */
[----:B------:R-:W-:Y:S06]  /*10a0*/  BRA.U UP1, `(.L_x_8) ;  /* 0xfffffff901607547 */ /* 0x000fec000b83ffff */
.L_x_7:
[----:B------:R-:W-:Y:S05]  /*10b0*/  BRA.U !UP0, `(.L_x_6) ;  /* 0x0000000508e47547 */ /* 0x000fea000b800000 */
[----:B------:R-:W0:Y:S01]  /*10c0*/  LDCU UR4, c[0x0][0x388] ;  /* 0x00007100ff0477ac */ /* 0x000e220008000800 */
[----:B------:R-:W-:Y:S02]  /*10d0*/  UISETP.GE.U32.AND UP0, UPT, UR7, 0x4, UPT ;  /* 0x000000040700788c */ /* 0x000fe4000bf06070 */
[----:B0-----:R-:W-:-:S04]  /*10e0*/  ULOP3.LUT UR10, UR4, 0x3, URZ, 0xc0, !UPT ;  /* 0x00000003040a7892 */ /* 0x001fc8000f8ec0ff */
[----:B------:R-:W-:-:S03]  /*10f0*/  UISETP.NE.AND UP1, UPT, UR10, URZ, UPT ;  /* 0x000000ff0a00728c */ /* 0x000fc6000bf25270 */
[----:B------:R-:W-:Y:S08]  /*1100*/  BRA.U !UP0, `(.L_x_9) ;  /* 0x0000000108e47547 */ /* 0x000ff0000b800000 */
[----:B------:R-:W-:-:S05]  /*1110*/  IMAD.WIDE.U32 R14, R9, 0x4, R4 ;  /* 0x00000004090e7825 */ /* 0x000fca00078e0004 */
[----:B------:R-:W2:Y:S04]  /*1120*/  LDG.E R7, desc[UR8][R14.64] ;  /* 0x000000080e077981 */ /* 0x000ea8000c1e1900 */
[----:B------:R-:W3:Y:S04]  /*1130*/  LDG.E R13, desc[UR8][R14.64+0x4] ;  /* 0x000004080e0d7981 */ /* 0x000ee8000c1e1900 */
[----:B------:R-:W4:Y:S04]  /*1140*/  LDG.E R17, desc[UR8][R14.64+0x8] ;  /* 0x000008080e117981 */ /* 0x000f28000c1e1900 */
[----:B------:R-:W4:Y:S01]  /*1150*/  LDG.E R19, desc[UR8][R14.64+0xc] ;  /* 0x00000c080e137981 */ /* 0x000f22000c1e1900 */
[----:B------:R-:W-:-:S02]  /*1160*/  HFMA2 R11, -RZ, RZ, 3.7421875, 0 ;  /* 0x437c0000ff0b7431 */ /* 0x000fc400000001ff */
[----:B------:R-:W-:Y:S01]  /*1170*/  IMAD.MOV.U32 R21, RZ, RZ, 0x3bbb989d ;  /* 0x3bbb989dff157424 */ /* 0x000fe200078e00ff */
[----:B------:R-:W0:Y:S01]  /*1180*/  S2UR UR6, SR_CgaCtaId ;  /* 0x00000000000679c3 */ /* 0x000e220000008800 */
[----:B------:R-:W-:Y:S02]  /*1190*/  UMOV UR5, 0x400 ;  /* 0x0000040000057882 */ /* 0x000fe40000000000 */
[----:B0-----:R-:W-:Y:S01]  /*11a0*/  ULEA UR5, UR6, UR5, 0x18 ;  /* 0x0000000506057291 */ /* 0x001fe2000f8ec0ff */
[----:B--2--5:R-:W-:-:S04]  /*11b0*/  FADD R8, R7, -R0 ;  /* 0x8000000007087221 */ /* 0x024fc80000000000 */
[----:B------:R-:W-:Y:S01]  /*11c0*/  FFMA.SAT R6, R8, R21, 0.5 ;  /* 0x3f00000008067423 */ /* 0x000fe20000002015 */
[----:B---3--:R-:W-:-:S03]  /*11d0*/  FADD R16, R13, -R0 ;  /* 0x800000000d107221 */ /* 0x008fc60000000000 */
[----:B------:R-:W-:Y:S01]  /*11e0*/  FFMA.RM R7, R6, R11, 12582913 ;  /* 0x4b40000106077423 */ /* 0x000fe2000000400b */
[----:B------:R-:W-:Y:S01]  /*11f0*/  FFMA.SAT R6, R16, R21, 0.5 ;  /* 0x3f00000010067423 */ /* 0x000fe20000002015 */
[--C-:B----4-:R-:W-:Y:S01]  /*1200*/  FADD R12, R17, -R0.reuse ;  /* 0x80000000110c7221 */ /* 0x110fe20000000000 */
[----:B------:R-:W-:Y:S02]  /*1210*/  FADD R19, R19, -R0 ;  /* 0x8000000013137221 */ /* 0x000fe40000000000 */
[----:B------:R-:W-:Y:S01]  /*1220*/  FFMA.RM R6, R6, R11, 12582913 ;  /* 0x4b40000106067423 */ /* 0x000fe2000000400b */
[----:B------:R-:W-:Y:S01]  /*1230*/  FADD R13, R7, -12583039 ;  /* 0xcb40007f070d7421 */ /* 0x000fe20000000000 */
[-C--:B------:R-:W-:Y:S01]  /*1240*/  FFMA.SAT R10, R12, R21.reuse, 0.5 ;  /* 0x3f0000000c0a7423 */ /* 0x080fe20000002015 */
[----:B------:R-:W-:Y:S01]  /*1250*/  FFMA.SAT R14, R19, R21, 0.5 ;  /* 0x3f000000130e7423 */ /* 0x000fe20000002015 */
[----:B------:R-:W-:Y:S01]  /*1260*/  FADD R15, R6, -12583039 ;  /* 0xcb40007f060f7421 */ /* 0x000fe20000000000 */
[----:B------:R-:W-:Y:S01]  /*1270*/  FFMA R13, R8, 1.4426950216293334961, -R13 ;  /* 0x3fb8aa3b080d7823 */ /* 0x000fe2000000080d */
[-C--:B------:R-:W-:Y:S01]  /*1280*/  FFMA.RM R10, R10, R11.reuse, 12582913 ;  /* 0x4b4000010a0a7423 */ /* 0x080fe2000000400b */
[----:B------:R-:W-:Y:S01]  /*1290*/  FFMA.RM R14, R14, R11, 12582913 ;  /* 0x4b4000010e0e7423 */ /* 0x000fe2000000400b */
[----:B------:R-:W-:Y:S01]  /*12a0*/  FFMA R15, R16, 1.4426950216293334961, -R15 ;  /* 0x3fb8aa3b100f7823 */ /* 0x000fe2000000080f */
[----:B------:R-:W-:Y:S01]  /*12b0*/  FFMA R8, R8, 1.925963033500011079e-08, R13 ;  /* 0x32a5706008087823 */ /* 0x000fe2000000000d */
[----:B------:R-:W-:Y:S01]  /*12c0*/  FADD R13, R10, -12583039 ;  /* 0xcb40007f0a0d7421 */ /* 0x000fe20000000000 */
[----:B------:R-:W-:Y:S01]  /*12d0*/  SHF.L.U32 R11, R7, 0x17, RZ ;  /* 0x00000017070b7819 */ /* 0x000fe200000006ff */
[----:B------:R-:W-:Y:S01]  /*12e0*/  FFMA R15, R16, 1.925963033500011079e-08, R15 ;  /* 0x32a57060100f7823 */ /* 0x000fe2000000000f */
[----:B------:R-:W-:Y:S01]  /*12f0*/  FADD R16, R14, -12583039 ;  /* 0xcb40007f0e107421 */ /* 0x000fe20000000000 */
[----:B------:R-:W-:Y:S01]  /*1300*/  FFMA R13, R12, 1.4426950216293334961, -R13 ;  /* 0x3fb8aa3b0c0d7823 */ /* 0x000fe2000000080d */
[----:B------:R-:W0:Y:S01]  /*1310*/  MUFU.EX2 R8, R8 ;  /* 0x0000000800087308 */ /* 0x000e220000000800 */
[----:B------:R-:W-:Y:S01]  /*1320*/  SHF.L.U32 R6, R6, 0x17, RZ ;  /* 0x0000001706067819 */ /* 0x000fe200000006ff */
[----:B------:R-:W-:Y:S01]  /*1330*/  FFMA R16, R19, 1.4426950216293334961, -R16 ;  /* 0x3fb8aa3b13107823 */ /* 0x000fe20000000810 */
[----:B------:R-:W-:Y:S01]  /*1340*/  FFMA R13, R12, 1.925963033500011079e-08, R13 ;  /* 0x32a570600c0d7823 */ /* 0x000fe2000000000d */
[----:B------:R-:W-:-:S02]  /*1350*/  SHF.L.U32 R10, R10, 0x17, RZ ;  /* 0x000000170a0a7819 */ /* 0x000fc400000006ff */
[----:B------:R-:W-:Y:S01]  /*1360*/  FFMA R16, R19, 1.925963033500011079e-08, R16 ;  /* 0x32a5706013107823 */ /* 0x000fe20000000010 */
[----:B------:R-:W-:Y:S01]  /*1370*/  SHF.L.U32 R14, R14, 0x17, RZ ;  /* 0x000000170e0e7819 */ /* 0x000fe200000006ff */
[----:B------:R-:W1:Y:S01]  /*1380*/  MUFU.EX2 R15, R15 ;  /* 0x0000000f000f7308 */ /* 0x000e620000000800 */
[----:B------:R-:W-:Y:S02]  /*1390*/  IADD3 R7, PT, PT, R2, R9, RZ ;  /* 0x0000000902077210 */ /* 0x000fe40007ffe0ff */
[----:B------:R-:W-:Y:S02]  /*13a0*/  IADD3 R9, PT, PT, R9, 0x4, RZ ;  /* 0x0000000409097810 */ /* 0x000fe40007ffe0ff */
[----:B------:R-:W-:-:S03]  /*13b0*/  LEA R7, R7, UR5, 0x2 ;  /* 0x0000000507077c11 */ /* 0x000fc6000f8e10ff */
[----:B------:R-:W2:Y:S01]  /*13c0*/  MUFU.EX2 R13, R13 ;  /* 0x0000000d000d7308 */ /* 0x000ea20000000800 */
[----:B0-----:R-:W-:-:S04]  /*13d0*/  FMUL R8, R11, R8 ;  /* 0x000000080b087220 */ /* 0x001fc80000400000 */
[----:B------:R-:W-:Y:S01]  /*13e0*/  FADD R3, R3, R8 ;  /* 0x0000000803037221 */ /* 0x000fe20000000000 */
[----:B------:R0:W-:Y:S02]  /*13f0*/  STS [R7], R8 ;  /* 0x0000000807007388 */ /* 0x0001e40000000800 */
[----:B------:R-:W3:Y:S01]  /*1400*/  MUFU.EX2 R17, R16 ;  /* 0x0000001000117308 */ /* 0x000ee20000000800 */
[----:B-1----:R-:W-:-:S04]  /*1410*/  FMUL R6, R6, R15 ;  /* 0x0000000f06067220 */ /* 0x002fc80000400000 */
[----:B------:R-:W-:Y:S01]  /*1420*/  FADD R3, R3, R6 ;  /* 0x0000000603037221 */ /* 0x000fe20000000000 */
[----:B------:R0:W-:Y:S01]  /*1430*/  STS [R7+0x4], R6 ;  /* 0x0000040607007388 */ /* 0x0001e20000000800 */
[----:B--2---:R-:W-:-:S04]  /*1440*/  FMUL R10, R10, R13 ;  /* 0x0000000d0a0a7220 */ /* 0x004fc80000400000 */
[----:B------:R-:W-:Y:S01]  /*1450*/  FADD R3, R3, R10 ;  /* 0x0000000a03037221 */ /* 0x000fe20000000000 */
[----:B------:R0:W-:Y:S01]  /*1460*/  STS [R7+0x8], R10 ;  /* 0x0000080a07007388 */ /* 0x0001e20000000800 */
[----:B---3--:R-:W-:-:S04]  /*1470*/  FMUL R14, R14, R17 ;  /* 0x000000110e0e7220 */ /* 0x008fc80000400000 */
[----:B------:R-:W-:Y:S01]  /*1480*/  FADD R3, R3, R14 ;  /* 0x0000000e03037221 */ /* 0x000fe20000000000 */
[----:B------:R0:W-:Y:S06]  /*1490*/  STS [R7+0xc], R14 ;  /* 0x00000c0e07007388 */ /* 0x0001ec0000000800 */
.L_x_9:
[----:B------:R-:W-:Y:S05]  /*14a0*/  BRA.U !UP1, `(.L_x_6) ;  /* 0x0000000109e87547 */ /* 0x000fea000b800000 */
[----:B------:R-:W-:Y:S02]  /*14b0*/  UISETP.NE.AND UP0, UPT, UR10, 0x1, UPT ;  /* 0x000000010a00788c */ /* 0x000fe4000bf05270 */
[----:B------:R-:W-:-:S04]  /*14c0*/  ULOP3.LUT UR4, UR4, 0x1, URZ, 0xc0, !UPT ;  /* 0x0000000104047892 */ /* 0x000fc8000f8ec0ff */
[----:B------:R-:W-:-:S03]  /*14d0*/  UISETP.NE.U32.AND UP1, UPT, UR4, 0x1, UPT ;  /* 0x000000010400788c */ /* 0x000fc6000bf25070 */
[----:B------:R-:W-:Y:S08]  /*14e0*/  BRA.U !UP0, `(.L_x_10) ;  /* 0x0000000108847547 */ /* 0x000ff0000b800000 */
[----:B0-----:R-:W-:-:S05]  /*14f0*/  IMAD.WIDE.U32 R6, R9, 0x4, R4 ;  /* 0x0000000409067825 */ /* 0x001fca00078e0004 */
[----:B------:R-:W2:Y:S04]  /*1500*/  LDG.E R15, desc[UR8][R6.64+0x4] ;  /* 0x00000408060f7981 */ /* 0x000ea8000c1e1900 */
[----:B------:R-:W3:Y:S01]  /*1510*/  LDG.E R11, desc[UR8][R6.64] ;  /* 0x00000008060b7981 */ /* 0x000ee2000c1e1900 */
[----:B------:R-:W-:Y:S01]  /*1520*/  IMAD.MOV.U32 R8, RZ, RZ, 0x3bbb989d ;  /* 0x3bbb989dff087424 */ /* 0x000fe200078e00ff */
[----:B------:R-:W-:Y:S01]  /*1530*/  MOV R13, 0x437c0000 ;  /* 0x437c0000000d7802 */ /* 0x000fe20000000f00 */
[----:B------:R-:W0:Y:S01]  /*1540*/  S2UR UR5, SR_CgaCtaId ;  /* 0x00000000000579c3 */ /* 0x000e220000008800 */
[----:B------:R-:W-:Y:S02]  /*1550*/  UMOV UR4, 0x400 ;  /* 0x0000040000047882 */ /* 0x000fe40000000000 */
[----:B0-----:R-:W-:Y:S01]  /*1560*/  ULEA UR4, UR5, UR4, 0x18 ;  /* 0x0000000405047291 */ /* 0x001fe2000f8ec0ff */
[--C-:B--2--5:R-:W-:Y:S01]  /*1570*/  FADD R15, R15, -R0.reuse ;  /* 0x800000000f0f7221 */ /* 0x124fe20000000000 */
[----:B---3--:R-:W-:-:S03]  /*1580*/  FADD R11, R11, -R0 ;  /* 0x800000000b0b7221 */ /* 0x008fc60000000000 */
[-C--:B------:R-:W-:Y:S01]  /*1590*/  FFMA.SAT R12, R15, R8.reuse, 0.5 ;  /* 0x3f0000000f0c7423 */ /* 0x080fe20000002008 */
[----:B------:R-:W-:-:S03]  /*15a0*/  FFMA.SAT R10, R11, R8, 0.5 ;  /* 0x3f0000000b0a7423 */ /* 0x000fc60000002008 */
[-C--:B------:R-:W-:Y:S01]  /*15b0*/  FFMA.RM R12, R12, R13.reuse, 12582913 ;  /* 0x4b4000010c0c7423 */ /* 0x080fe2000000400d */
[----:B------:R-:W-:-:S03]  /*15c0*/  FFMA.RM R10, R10, R13, 12582913 ;  /* 0x4b4000010a0a7423 */ /* 0x000fc6000000400d */
[----:B------:R-:W-:Y:S01]  /*15d0*/  FADD R6, R12, -12583039 ;  /* 0xcb40007f0c067421 */ /* 0x000fe20000000000 */
[----:B------:R-:W-:-:S03]  /*15e0*/  FADD R8, R10, -12583039 ;  /* 0xcb40007f0a087421 */ /* 0x000fc60000000000 */
[----:B------:R-:W-:Y:S01]  /*15f0*/  FFMA R6, R15, 1.4426950216293334961, -R6 ;  /* 0x3fb8aa3b0f067823 */ /* 0x000fe20000000806 */
[----:B------:R-:W-:-:S03]  /*1600*/  FFMA R8, R11, 1.4426950216293334961, -R8 ;  /* 0x3fb8aa3b0b087823 */ /* 0x000fc60000000808 */
[----:B------:R-:W-:Y:S01]  /*1610*/  FFMA R15, R15, 1.925963033500011079e-08, R6 ;  /* 0x32a570600f0f7823 */ /* 0x000fe20000000006 */
[----:B------:R-:W-:-:S05]  /*1620*/  FFMA R8, R11, 1.925963033500011079e-08, R8 ;  /* 0x32a570600b087823 */ /* 0x000fca0000000008 */
[----:B------:R-:W0:Y:S08]  /*1630*/  MUFU.EX2 R15, R15 ;  /* 0x0000000f000f7308 */ /* 0x000e300000000800 */
[----:B------:R-:W1:Y:S01]  /*1640*/  MUFU.EX2 R7, R8 ;  /* 0x0000000800077308 */ /* 0x000e620000000800 */
[----:B------:R-:W-:Y:S02]  /*1650*/  SHF.L.U32 R10, R10, 0x17, RZ ;  /* 0x000000170a0a7819 */ /* 0x000fe400000006ff */
[----:B------:R-:W-:-:S02]  /*1660*/  SHF.L.U32 R12, R12, 0x17, RZ ;  /* 0x000000170c0c7819 */ /* 0x000fc400000006ff */
[----:B------:R-:W-:-:S03]  /*1670*/  IADD3 R6, PT, PT, R2, R9, RZ ;  /* 0x0000000902067210 */ /* 0x000fc60007ffe0ff */
[----:B0-----:R-:W-:Y:S01]  /*1680*/  FMUL R12, R12, R15 ;  /* 0x0000000f0c0c7220 */ /* 0x001fe20000400000 */
[----:B-1----:R-:W-:Y:S01]  /*1690*/  FMUL R10, R10, R7 ;  /* 0x000000070a0a7220 */ /* 0x002fe20000400000 */
[----:B------:R-:W-:-:S05]  /*16a0*/  LEA R7, R6, UR4, 0x2 ;  /* 0x0000000406077c11 */ /* 0x000fca000f8e10ff */
[----:B------:R1:W-:Y:S04]  /*16b0*/  STS [R7], R10 ;  /* 0x0000000a07007388 */ /* 0x0003e80000000800 */
[----:B------:R1:W-:Y:S01]  /*16c0*/  STS [R7+0x4], R12 ;  /* 0x0000040c07007388 */ /* 0x0003e20000000800 */
[----:B------:R-:W-:Y:S01]  /*16d0*/  FADD R3, R3, R10 ;  /* 0x0000000a03037221 */ /* 0x000fe20000000000 */
[----:B------:R-:W-:-:S03]  /*16e0*/  IADD3 R9, PT, PT, R9, 0x2, RZ ;  /* 0x0000000209097810 */ /* 0x000fc60007ffe0ff */
[----:B------:R-:W-:-:S07]  /*16f0*/  FADD R3, R3, R12 ;  /* 0x0000000c03037221 */ /* 0x000fce0000000000 */
.L_x_10:
[----:B------:R-:W-:Y:S05]  /*1700*/  BRA.U UP1, `(.L_x_6) ;  /* 0x0000000101507547 */ /* 0x000fea000b800000 */
[----:B01----:R-:W-:-:S06]  /*1710*/  IMAD.WIDE.U32 R6, R9, 0x4, R4 ;  /* 0x0000000409067825 */ /* 0x003fcc00078e0004 */
[----:B------:R-:W2:Y:S01]  /*1720*/  LDG.E R7, desc[UR8][R6.64] ;  /* 0x0000000806077981 */ /* 0x000ea2000c1e1900 */
[----:B------:R-:W-:Y:S01]  /*1730*/  HFMA2 R11, -RZ, RZ, 0.96630859375, -0.0022525787353515625 ;  /* 0x3bbb989dff0b7431 */ /* 0x000fe200000001ff */
[----:B------:R-:W-:Y:S01]  /*1740*/  MOV R13, 0x437c0000 ;  /* 0x437c0000000d7802 */ /* 0x000fe20000000f00 */
[----:B------:R-:W0:Y:S01]  /*1750*/  S2UR UR5, SR_CgaCtaId ;  /* 0x00000000000579c3 */ /* 0x000e220000008800 */
[----:B------:R-:W-:Y:S01]  /*1760*/  UMOV UR4, 0x400 ;  /* 0x0000040000047882 */ /* 0x000fe20000000000 */
[----:B------:R-:W-:Y:S01]  /*1770*/  IMAD.IADD R9, R2, 0x1, R9 ;  /* 0x0000000102097824 */ /* 0x000fe200078e0209 */
[----:B0-----:R-:W-:-:S06]  /*1780*/  ULEA UR4, UR5, UR4, 0x18 ;  /* 0x0000000405047291 */ /* 0x001fcc000f8ec0ff */
[----:B------:R-:W-:Y:S01]  /*1790*/  LEA R9, R9, UR4, 0x2 ;  /* 0x0000000409097c11 */ /* 0x000fe2000f8e10ff */
[----:B--2--5:R-:W-:-:S04]  /*17a0*/  FADD R0, R7, -R0 ;  /* 0x8000000007007221 */ /* 0x024fc80000000000 */
[----:B------:R-:W-:-:S04]  /*17b0*/  FFMA.SAT R8, R0, R11, 0.5 ;  /* 0x3f00000000087423 */ /* 0x000fc8000000200b */
[----:B------:R-:W-:-:S04]  /*17c0*/  FFMA.RM R8, R8, R13, 12582913 ;  /* 0x4b40000108087423 */ /* 0x000fc8000000400d */
[C---:B------:R-:W-:Y:S01]  /*17d0*/  FADD R11, R8.reuse, -12583039 ;  /* 0xcb40007f080b7421 */ /* 0x040fe20000000000 */
[----:B------:R-:W-:-:S03]  /*17e0*/  SHF.L.U32 R8, R8, 0x17, RZ ;  /* 0x0000001708087819 */ /* 0x000fc600000006ff */
[----:B------:R-:W-:-:S04]  /*17f0*/  FFMA R11, R0, 1.4426950216293334961, -R11 ;  /* 0x3fb8aa3b000b7823 */ /* 0x000fc8000000080b */
[----:B------:R-:W-:-:S06]  /*1800*/  FFMA R11, R0, 1.925963033500011079e-08, R11 ;  /* 0x32a57060000b7823 */ /* 0x000fcc000000000b */
[----:B------:R-:W0:Y:S02]  /*1810*/  MUFU.EX2 R11, R11 ;  /* 0x0000000b000b7308 */ /* 0x000e240000000800 */
[----:B0-----:R-:W-:-:S04]  /*1820*/  FMUL R8, R8, R11 ;  /* 0x0000000b08087220 */ /* 0x001fc80000400000 */
[----:B------:R-:W-:Y:S01]  /*1830*/  FADD R3, R3, R8 ;  /* 0x0000000803037221 */ /* 0x000fe20000000000 */
[----:B------:R2:W-:Y:S06]  /*1840*/  STS [R9], R8 ;  /* 0x0000000809007388 */ /* 0x0005ec0000000800 */
.L_x_6:
[----:B-----5:R-:W3:Y:S02]  /*1850*/  LDC R0, c[0x0][0x388] ;  /* 0x0000e200ff007b82 */ /* 0x020ee40000000800 */
[----:B---3--:R-:W-:-:S13]  /*1860*/  ISETP.GE.AND P0, PT, R0, 0x1, PT ;  /* 0x000000010000780c */ /* 0x008fda0003f06270 */
[----:B------:R-:W-:Y:S05]  /*1870*/  @!P0 EXIT ;  /* 0x000000000000894d */ /* 0x000fea0003800000 */
[C---:B------:R-:W-:Y:S01]  /*1880*/  ISETP.GE.U32.AND P0, PT, R0.reuse, 0x8, PT ;  /* 0x000000080000780c */ /* 0x040fe20003f06070 */
[----:B--2---:R-:W-:Y:S01]  /*1890*/  HFMA2 R9, -RZ, RZ, 0, 0 ;  /* 0x00000000ff097431 */ /* 0x004fe200000001ff */
[----:B------:R-:W-:-:S11]  /*18a0*/  LOP3.LUT R18, R0, 0x7, RZ, 0xc0, !PT ;  /* 0x0000000700127812 */ /* 0x000fd600078ec0ff */
[----:B------:R-:W-:Y:S05]  /*18b0*/  @!P0 BRA `(.L_x_11) ;  /* 0x0000000800308947 */ /* 0x000fea0003800000 */
[----:B------:R-:W2:Y:S01]  /*18c0*/  S2UR UR5, SR_CgaCtaId ;  /* 0x00000000000579c3 */ /* 0x000ea20000008800 */
[----:B------:R-:W-:Y:S01]  /*18d0*/  UMOV UR4, 0x400 ;  /* 0x0000040000047882 */ /* 0x000fe20000000000 */
[----:B-1----:R-:W-:Y:S02]  /*18e0*/  IADD3 R12, P0, PT, R4, 0x10, RZ ;  /* 0x00000010040c7810 */ /* 0x002fe40007f1e0ff */
[----:B------:R-:W-:Y:S02]  /*18f0*/  LOP3.LUT R9, R0, 0x7ffffff8, RZ, 0xc0, !PT ;  /* 0x7ffffff800097812 */ /* 0x000fe400078ec0ff */
[----:B------:R-:W-:Y:S02]  /*1900*/  IADD3.X R15, PT, PT, RZ, R5, RZ, P0, !PT ;  /* 0x00000005ff0f7210 */ /* 0x000fe400007fe4ff */
[----:B0-----:R-:W-:Y:S01]  /*1910*/  IADD3 R10, PT, PT, -R9, RZ, RZ ;  /* 0x000000ff090a7210 */ /* 0x001fe20007ffe1ff */
[----:B--2---:R-:W-:-:S06]  /*1920*/  ULEA UR4, UR5, UR4, 0x18 ;  /* 0x0000000405047291 */ /* 0x004fcc000f8ec0ff */
[----:B------:R-:W-:-:S04]  /*1930*/  LEA R8, R2, UR4, 0x2 ;  /* 0x0000000402087c11 */ /* 0x000fc8000f8e10ff */
[----:B------:R-:W-:-:S07]  /*1940*/  IADD3 R8, PT, PT, R8, 0x10, RZ ;  /* 0x0000001008087810 */ /* 0x000fce0007ffe0ff */
.L_x_28:
[----:B------:R-:W0:Y:S01]  /*1950*/  LDS R0, [R8+-0x10] ;  /* 0xfffff00008007984 */ /* 0x000e220000000800 */
[----:B--2---:R-:W1:Y:S01]  /*1960*/  MUFU.RCP R6, R3 ;  /* 0x0000000300067308 */ /* 0x004e620000001000 */
[----:B------:R-:W-:Y:S01]  /*1970*/  IADD3 R10, PT, PT, R10, 0x8, RZ ;  /* 0x000000080a0a7810 */ /* 0x000fe20007ffe0ff */
[----:B------:R-:W-:Y:S03]  /*1980*/  BSSY.RECONVERGENT B2, `(.L_x_12) ;  /* 0x000000d000027945 */ /* 0x000fe60003800200 */
[----:B------:R-:W-:Y:S01]  /*1990*/  ISETP.NE.AND P2, PT, R10, RZ, PT ;  /* 0x000000ff0a00720c */ /* 0x000fe20003f45270 */
[----:B-1----:R-:W-:-:S04]  /*19a0*/  FFMA R7, R6, -R3, 1 ;  /* 0x3f80000006077423 */ /* 0x002fc80000000803 */
[----:B------:R-:W-:Y:S01]  /*19b0*/  FFMA R7, R6, R7, R6 ;  /* 0x0000000706077223 */ /* 0x000fe20000000006 */
[----:B0-----:R-:W0:Y:S03]  /*19c0*/  FCHK P0, R0, R3 ;  /* 0x0000000300007302 */ /* 0x001e260000000000 */
[----:B------:R-:W-:-:S04]  /*19d0*/  FFMA R6, R0, R7, RZ ;  /* 0x0000000700067223 */ /* 0x000fc800000000ff */
[----:B------:R-:W-:-:S04]  /*19e0*/  FFMA R11, R6, -R3, R0 ;  /* 0x80000003060b7223 */ /* 0x000fc80000000000 */
[----:B------:R-:W-:Y:S01]  /*19f0*/  FFMA R11, R7, R11, R6 ;  /* 0x0000000b070b7223 */ /* 0x000fe20000000006 */
[----:B------:R-:W-:Y:S01]  /*1a00*/  MOV R6, R12 ;  /* 0x0000000c00067202 */ /* 0x000fe20000000f00 */
[----:B------:R-:W-:Y:S01]  /*1a10*/  IMAD.MOV.U32 R7, RZ, RZ, R15 ;  /* 0x000000ffff077224 */ /* 0x000fe200078e000f */
[----:B0-----:R-:W-:Y:S06]  /*1a20*/  @!P0 BRA `(.L_x_13) ;  /* 0x0000000000088947 */ /* 0x001fec0003800000 */
[----:B------:R-:W-:-:S07]  /*1a30*/  MOV R12, 0x1a50 ;  /* 0x00001a50000c7802 */ /* 0x000fce0000000f00 */
[----:B------:R-:W-:Y:S05]  /*1a40*/  CALL.REL.NOINC `($__internal_0_$__cuda_sm3x_div_rn_noftz_f32_slowpath) ;  /* 0x00000010000c7944 */ /* 0x000fea0003c00000 */
.L_x_13:
[----:B------:R-:W-:Y:S05]  /*1a50*/  BSYNC.RECONVERGENT B2 ;  /* 0x0000000000027941 */ /* 0x000fea0003800200 */
.L_x_12:
[----:B------:R-:W0:Y:S01]  /*1a60*/  LDS R15, [R8+-0xc] ;  /* 0xfffff400080f7984 */ /* 0x000e220000000800 */
[----:B------:R-:W1:Y:S01]  /*1a70*/  MUFU.RCP R0, R3 ;  /* 0x0000000300007308 */ /* 0x000e620000001000 */
[----:B------:R-:W-:Y:S02]  /*1a80*/  BSSY.RECONVERGENT B2, `(.L_x_14) ;  /* 0x000000d000027945 */ /* 0x000fe40003800200 */
[----:B------:R2:W-:Y:S01]  /*1a90*/  STG.E desc[UR8][R6.64+-0x10], R11 ;  /* 0xfffff00b06007986 */ /* 0x0005e2000c101908 */
[----:B-1----:R-:W-:-:S04]  /*1aa0*/  FFMA R13, R0, -R3, 1 ;  /* 0x3f800000000d7423 */ /* 0x002fc80000000803 */
[----:B------:R-:W-:Y:S01]  /*1ab0*/  FFMA R0, R0, R13, R0 ;  /* 0x0000000d00007223 */ /* 0x000fe20000000000 */
[----:B0-----:R-:W0:Y:S03]  /*1ac0*/  FCHK P0, R15, R3 ;  /* 0x000000030f007302 */ /* 0x001e260000000000 */
[----:B------:R-:W-:-:S04]  /*1ad0*/  FFMA R12, R0, R15, RZ ;  /* 0x0000000f000c7223 */ /* 0x000fc800000000ff */
[----:B------:R-:W-:-:S04]  /*1ae0*/  FFMA R13, R12, -R3, R15 ;  /* 0x800000030c0d7223 */ /* 0x000fc8000000000f */
[----:B------:R-:W-:Y:S01]  /*1af0*/  FFMA R13, R0, R13, R12 ;  /* 0x0000000d000d7223 */ /* 0x000fe2000000000c */
[----:B0-2---:R-:W-:Y:S06]  /*1b00*/  @!P0 BRA `(.L_x_15) ;  /* 0x0000000000108947 */ /* 0x005fec0003800000 */
[----:B------:R-:W-:Y:S02]  /*1b10*/  MOV R0, R15 ;  /* 0x0000000f00007202 */ /* 0x000fe40000000f00 */
[----:B------:R-:W-:-:S07]  /*1b20*/  MOV R12, 0x1b40 ;  /* 0x00001b40000c7802 */ /* 0x000fce0000000f00 */
[----:B------:R-:W-:Y:S05]  /*1b30*/  CALL.REL.NOINC `($__internal_0_$__cuda_sm3x_div_rn_noftz_f32_slowpath) ;  /* 0x0000000c00d07944 */ /* 0x000fea0003c00000 */
[----:B------:R-:W-:-:S07]  /*1b40*/  MOV R13, R11 ;  /* 0x0000000b000d7202 */ /* 0x000fce0000000f00 */
.L_x_15:
[----:B------:R-:W-:Y:S05]  /*1b50*/  BSYNC.RECONVERGENT B2 ;  /* 0x0000000000027941 */ /* 0x000fea0003800200 */
.L_x_14:
        /* <DEDUP_REMOVED lines=14> */
.L_x_17:
[----:B------:R-:W-:Y:S05]  /*1c40*/  BSYNC.RECONVERGENT B2 ;  /* 0x0000000000027941 */ /* 0x000fea0003800200 */
.L_x_16:
        /* <DEDUP_REMOVED lines=15> */
.L_x_19:
[----:B------:R-:W-:Y:S05]  /*1d40*/  BSYNC.RECONVERGENT B2 ;  /* 0x0000000000027941 */ /* 0x000fea0003800200 */
.L_x_18:
[----:B------:R-:W0:Y:S01]  /*1d50*/  LDS R14, [R8] ;  /* 0x00000000080e7984 */ /* 0x000e220000000800 */
        /* <DEDUP_REMOVED lines=13> */
.L_x_21:
[----:B------:R-:W-:Y:S05]  /*1e30*/  BSYNC.RECONVERGENT B2 ;  /* 0x0000000000027941 */ /* 0x000fea0003800200 */
.L_x_20:
[----:B------:R-:W0:Y:S01]  /*1e40*/  LDS R15, [R8+0x4] ;  /* 0x00000400080f7984 */ /* 0x000e220000000800 */
        /* <DEDUP_REMOVED lines=13> */
[----:B------:R-:W-:-:S07]  /*1f20*/  IMAD.MOV.U32 R13, RZ, RZ, R11 ;  /* 0x000000ffff0d7224 */ /* 0x000fce00078e000b */
.L_x_23:
[----:B------:R-:W-:Y:S05]  /*1f30*/  BSYNC.RECONVERGENT B2 ;  /* 0x0000000000027941 */ /* 0x000fea0003800200 */
.L_x_22:
        /* <DEDUP_REMOVED lines=14> */
.L_x_25:
[----:B------:R-:W-:Y:S05]  /*2020*/  BSYNC.RECONVERGENT B2 ;  /* 0x0000000000027941 */ /* 0x000fea0003800200 */
.L_x_24:
        /* <DEDUP_REMOVED lines=15> */
.L_x_27:
[----:B------:R-:W-:Y:S05]  /*2120*/  BSYNC.RECONVERGENT B2 ;  /* 0x0000000000027941 */ /* 0x000fea0003800200 */
.L_x_26:
[----:B------:R2:W-:Y:S01]  /*2130*/  STG.E desc[UR8][R6.64+0xc], R13 ;  /* 0x00000c0d06007986 */ /* 0x0005e2000c101908 */
[----:B------:R-:W-:Y:S02]  /*2140*/  IADD3 R12, P0, PT, R6, 0x20, RZ ;  /* 0x00000020060c7810 */ /* 0x000fe40007f1e0ff */
[----:B------:R-:W-:Y:S02]  /*2150*/  IADD3 R8, PT, PT, R8, 0x20, RZ ;  /* 0x0000002008087810 */ /* 0x000fe40007ffe0ff */
[----:B------:R-:W-:Y:S01]  /*2160*/  IADD3.X R15, PT, PT, RZ, R7, RZ, P0, !PT ;  /* 0x00000007ff0f7210 */ /* 0x000fe200007fe4ff */
[----:B------:R-:W-:Y:S08]  /*2170*/  @P2 BRA `(.L_x_28) ;  /* 0xfffffff400f42947 */ /* 0x000ff0000383ffff */
.L_x_11:
[----:B------:R-:W-:-:S13]  /*2180*/  ISETP.NE.AND P0, PT, R18, RZ, PT ;  /* 0x000000ff1200720c */ /* 0x000fda0003f05270 */
[----:B------:R-:W-:Y:S05]  /*2190*/  @!P0 EXIT ;  /* 0x000000000000894d */ /* 0x000fea0003800000 */
[----:B------:R-:W3:Y:S01]  /*21a0*/  LDCU UR4, c[0x0][0x388] ;  /* 0x00007100ff0477ac */ /* 0x000ee20008000800 */
[----:B------:R-:W-:Y:S01]  /*21b0*/  ISETP.GE.U32.AND P0, PT, R18, 0x4, PT ;  /* 0x000000041200780c */ /* 0x000fe20003f06070 */
[----:B---3--:R-:W-:-:S12]  /*21c0*/  ULOP3.LUT UR4, UR4, 0x3, URZ, 0xc0, !UPT ;  /* 0x0000000304047892 */ /* 0x008fd8000f8ec0ff */
[----:B------:R-:W-:Y:S05]  /*21d0*/  @!P0 BRA `(.L_x_29) ;  /* 0x0000000400148947 */ /* 0x000fea0003800000 */
[----:B------:R-:W3:Y:S01]  /*21e0*/  S2UR UR6, SR_CgaCtaId ;  /* 0x00000000000679c3 */ /* 0x000ee20000008800 */
[----:B------:R-:W-:Y:S01]  /*21f0*/  UMOV UR5, 0x400 ;  /* 0x0000040000057882 */ /* 0x000fe20000000000 */
[----:B0-----:R-:W-:Y:S01]  /*2200*/  IADD3 R8, PT, PT, R2, R9, RZ ;  /* 0x0000000902087210 */ /* 0x001fe20007ffe0ff */
[----:B------:R-:W1:Y:S01]  /*2210*/  MUFU.RCP R0, R3 ;  /* 0x0000000300007308 */ /* 0x000e620000001000 */
[----:B------:R-:W-:Y:S01]  /*2220*/  BSSY.RECONVERGENT B2, `(.L_x_30) ;  /* 0x000000e000027945 */ /* 0x000fe20003800200 */
[----:B-12---:R-:W-:Y:S01]  /*2230*/  FFMA R7, R0, -R3, 1 ;  /* 0x3f80000000077423 */ /* 0x006fe20000000803 */
[----:B---3--:R-:W-:-:S03]  /*2240*/  ULEA UR5, UR6, UR5, 0x18 ;  /* 0x0000000506057291 */ /* 0x008fc6000f8ec0ff */
[----:B------:R-:W-:-:S03]  /*2250*/  FFMA R0, R0, R7, R0 ;  /* 0x0000000700007223 */ /* 0x000fc60000000000 */
[----:B------:R-:W-:-:S05]  /*2260*/  LEA R8, R8, UR5, 0x2 ;  /* 0x0000000508087c11 */ /* 0x000fca000f8e10ff */
[----:B------:R-:W0:Y:S02]  /*2270*/  LDS R13, [R8] ;  /* 0x00000000080d7984 */ /* 0x000e240000000800 */
[----:B0-----:R-:W0:Y:S01]  /*2280*/  FCHK P0, R13, R3 ;  /* 0x000000030d007302 */ /* 0x001e220000000000 */
[----:B------:R-:W-:-:S04]  /*2290*/  FFMA R6, R0, R13, RZ ;  /* 0x0000000d00067223 */ /* 0x000fc800000000ff */
[----:B------:R-:W-:-:S04]  /*22a0*/  FFMA R7, R6, -R3, R13 ;  /* 0x8000000306077223 */ /* 0x000fc8000000000d */
[----:B------:R-:W-:Y:S01]  /*22b0*/  FFMA R11, R0, R7, R6 ;  /* 0x00000007000b7223 */ /* 0x000fe20000000006 */
[----:B0-----:R-:W-:Y:S06]  /*22c0*/  @!P0 BRA `(.L_x_31) ;  /* 0x00000000000c8947 */ /* 0x001fec0003800000 */
[----:B------:R-:W-:Y:S02]  /*22d0*/  MOV R0, R13 ;  /* 0x0000000d00007202 */ /* 0x000fe40000000f00 */
[----:B------:R-:W-:-:S07]  /*22e0*/  MOV R12, 0x2300 ;  /* 0x00002300000c7802 */ /* 0x000fce0000000f00 */
[----:B------:R-:W-:Y:S05]  /*22f0*/  CALL.REL.NOINC `($__internal_0_$__cuda_sm3x_div_rn_noftz_f32_slowpath) ;  /* 0x0000000400e07944 */ /* 0x000fea0003c00000 */
.L_x_31:
[----:B------:R-:W-:Y:S05]  /*2300*/  BSYNC.RECONVERGENT B2 ;  /* 0x0000000000027941 */ /* 0x000fea0003800200 */
.L_x_30:
[----:B------:R-:W0:Y:S01]  /*2310*/  LDS R15, [R8+0x4] ;  /* 0x00000400080f7984 */ /* 0x000e220000000800 */
[----:B------:R-:W1:Y:S01]  /*2320*/  MUFU.RCP R0, R3 ;  /* 0x0000000300007308 */ /* 0x000e620000001000 */
[----:B------:R-:W-:Y:S01]  /*2330*/  IMAD.WIDE.U32 R6, R9, 0x4, R4 ;  /* 0x0000000409067825 */ /* 0x000fe200078e0004 */
[----:B------:R-:W-:Y:S04]  /*2340*/  BSSY.RECONVERGENT B2, `(.L_x_32) ;  /* 0x000000d000027945 */ /* 0x000fe80003800200 */
        /* <DEDUP_REMOVED lines=8> */
[----:B------:R-:W-:Y:S01]  /*23d0*/  IMAD.MOV.U32 R0, RZ, RZ, R15 ;  /* 0x000000ffff007224 */ /* 0x000fe200078e000f */
[----:B------:R-:W-:-:S07]  /*23e0*/  MOV R12, 0x2400 ;  /* 0x00002400000c7802 */ /* 0x000fce0000000f00 */
[----:B------:R-:W-:Y:S05]  /*23f0*/  CALL.REL.NOINC `($__internal_0_$__cuda_sm3x_div_rn_noftz_f32_slowpath) ;  /* 0x0000000400a07944 */ /* 0x000fea0003c00000 */
[----:B------:R-:W-:-:S07]  /*2400*/  MOV R13, R11 ;  /* 0x0000000b000d7202 */ /* 0x000fce0000000f00 */
.L_x_33:
[----:B------:R-:W-:Y:S05]  /*2410*/  BSYNC.RECONVERGENT B2 ;  /* 0x0000000000027941 */ /* 0x000fea0003800200 */
.L_x_32:
        /* <DEDUP_REMOVED lines=14> */
.L_x_35:
[----:B------:R-:W-:Y:S05]  /*2500*/  BSYNC.RECONVERGENT B2 ;  /* 0x0000000000027941 */ /* 0x000fea0003800200 */
.L_x_34:
        /* <DEDUP_REMOVED lines=15> */
.L_x_37:
[----:B------:R-:W-:Y:S05]  /*2600*/  BSYNC.RECONVERGENT B2 ;  /* 0x0000000000027941 */ /* 0x000fea0003800200 */
.L_x_36:
[----:B------:R3:W-:Y:S01]  /*2610*/  STG.E desc[UR8][R6.64+0xc], R13 ;  /* 0x00000c0d06007986 */ /* 0x0007e2000c101908 */
[----:B------:R-:W-:-:S07]  /*2620*/  IADD3 R9, PT, PT, R9, 0x4, RZ ;  /* 0x0000000409097810 */ /* 0x000fce0007ffe0ff */
.L_x_29:
[----:B------:R-:W-:-:S13]  /*2630*/  ISETP.NE.AND P0, PT, RZ, UR4, PT ;  /* 0x00000004ff007c0c */ /* 0x000fda000bf05270 */
[----:B------:R-:W-:Y:S05]  /*2640*/  @!P0 EXIT ;  /* 0x000000000000894d */ /* 0x000fea0003800000 */
[----:B------:R-:W-:-:S09]  /*2650*/  UISETP.NE.AND UP0, UPT, UR4, 0x1, UPT ;  /* 0x000000010400788c */ /* 0x000fd2000bf05270 */
[----:B------:R-:W-:Y:S05]  /*2660*/  BRA.U !UP0, `(.L_x_38) ;  /* 0x0000000108987547 */ /* 0x000fea000b800000 */
[----:B------:R-:W4:Y:S01]  /*2670*/  S2UR UR5, SR_CgaCtaId ;  /* 0x00000000000579c3 */ /* 0x000f220000008800 */
[----:B------:R-:W-:Y:S01]  /*2680*/  UMOV UR4, 0x400 ;  /* 0x0000040000047882 */ /* 0x000fe20000000000 */
[----:B0-----:R-:W-:Y:S01]  /*2690*/  IADD3 R8, PT, PT, R2, R9, RZ ;  /* 0x0000000902087210 */ /* 0x001fe20007ffe0ff */
[----:B------:R-:W1:Y:S01]  /*26a0*/  MUFU.RCP R0, R3 ;  /* 0x0000000300007308 */ /* 0x000e620000001000 */
[----:B------:R-:W-:Y:S01]  /*26b0*/  BSSY.RECONVERGENT B2, `(.L_x_39) ;  /* 0x000000e000027945 */ /* 0x000fe20003800200 */
[----:B-123--:R-:W-:Y:S01]  /*26c0*/  FFMA R7, R0, -R3, 1 ;  /* 0x3f80000000077423 */ /* 0x00efe20000000803 */
[----:B----4-:R-:W-:-:S03]  /*26d0*/  ULEA UR4, UR5, UR4, 0x18 ;  /* 0x0000000405047291 */ /* 0x010fc6000f8ec0ff */
        /* <DEDUP_REMOVED lines=11> */
.L_x_40:
[----:B------:R-:W-:Y:S05]  /*2790*/  BSYNC.RECONVERGENT B2 ;  /* 0x0000000000027941 */ /* 0x000fea0003800200 */
.L_x_39:
        /* <DEDUP_REMOVED lines=16> */
.L_x_42:
[----:B------:R-:W-:Y:S05]  /*28a0*/  BSYNC.RECONVERGENT B2 ;  /* 0x0000000000027941 */ /* 0x000fea0003800200 */
.L_x_41:
[----:B------:R4:W-:Y:S01]  /*28b0*/  STG.E desc[UR8][R6.64+0x4], R13 ;  /* 0x0000040d06007986 */ /* 0x0009e2000c101908 */
[----:B------:R-:W-:-:S07]  /*28c0*/  IADD3 R9, PT, PT, R9, 0x2, RZ ;  /* 0x0000000209097810 */ /* 0x000fce0007ffe0ff */
.L_x_38:
[----:B------:R-:W5:Y:S02]  /*28d0*/  LDC R0, c[0x0][0x388] ;  /* 0x0000e200ff007b82 */ /* 0x000f640000000800 */
[----:B-----5:R-:W-:-:S04]  /*28e0*/  LOP3.LUT R0, R0, 0x1, RZ, 0xc0, !PT ;  /* 0x0000000100007812 */ /* 0x020fc800078ec0ff */
[----:B------:R-:W-:-:S13]  /*28f0*/  ISETP.NE.U32.AND P0, PT, R0, 0x1, PT ;  /* 0x000000010000780c */ /* 0x000fda0003f05070 */
[----:B------:R-:W-:Y:S05]  /*2900*/  @P0 EXIT ;  /* 0x000000000000094d */ /* 0x000fea0003800000 */
[----:B------:R-:W5:Y:S01]  /*2910*/  S2UR UR5, SR_CgaCtaId ;  /* 0x00000000000579c3 */ /* 0x000f620000008800 */
[----:B------:R-:W-:Y:S01]  /*2920*/  UMOV UR4, 0x400 ;  /* 0x0000040000047882 */ /* 0x000fe20000000000 */
[----:B------:R-:W-:Y:S01]  /*2930*/  IADD3 R2, PT, PT, R2, R9, RZ ;  /* 0x0000000902027210 */ /* 0x000fe20007ffe0ff */
[----:B------:R-:W0:Y:S01]  /*2940*/  MUFU.RCP R0, R3 ;  /* 0x0000000300007308 */ /* 0x000e220000001000 */
[----:B------:R-:W-:Y:S01]  /*2950*/  BSSY.RECONVERGENT B2, `(.L_x_43) ;  /* 0x000000f000027945 */ /* 0x000fe20003800200 */
[----:B01234-:R-:W-:Y:S01]  /*2960*/  FFMA R7, R0, -R3, 1 ;  /* 0x3f80000000077423 */ /* 0x01ffe20000000803 */
[----:B-----5:R-:W-:-:S03]  /*2970*/  ULEA UR4, UR5, UR4, 0x18 ;  /* 0x0000000405047291 */ /* 0x020fc6000f8ec0ff */
        /* <DEDUP_REMOVED lines=11> */
[----:B------:R-:W-:-:S07]  /*2a30*/  MOV R7, R11 ;  /* 0x0000000b00077202 */ /* 0x000fce0000000f00 */
.L_x_44:
[----:B------:R-:W-:Y:S05]  /*2a40*/  BSYNC.RECONVERGENT B2 ;  /* 0x0000000000027941 */ /* 0x000fea0003800200 */
.L_x_43:
[----:B------:R-:W-:-:S05]  /*2a50*/  IMAD.WIDE.U32 R4, R9, 0x4, R4 ;  /* 0x0000000409047825 */ /* 0x000fca00078e0004 */
[----:B------:R-:W-:Y:S01]  /*2a60*/  STG.E desc[UR8][R4.64], R7 ;  /* 0x0000000704007986 */ /* 0x000fe2000c101908 */
[----:B------:R-:W-:Y:S05]  /*2a70*/  EXIT ;  /* 0x000000000000794d */ /* 0x000fea0003800000 */
        .weak           $__internal_0_$__cuda_sm3x_div_rn_noftz_f32_slowpath
        .type           $__internal_0_$__cuda_sm3x_div_rn_noftz_f32_slowpath,@function
        .size           $__internal_0_$__cuda_sm3x_div_rn_noftz_f32_slowpath,(.L_x_57 - $__internal_0_$__cuda_sm3x_div_rn_noftz_f32_slowpath)
$__internal_0_$__cuda_sm3x_div_rn_noftz_f32_slowpath:
[--C-:B------:R-:W-:Y:S01]  /*2a80*/  SHF.R.U32.HI R11, RZ, 0x17, R3.reuse ;  /* 0x00000017ff0b7819 */ /* 0x100fe20000011603 */
[----:B------:R-:W-:Y:S01]  /*2a90*/  BSSY.RECONVERGENT B0, `(.L_x_45) ;  /* 0x0000063000007945 */ /* 0x000fe20003800200 */
[----:B------:R-:W-:Y:S01]  /*2aa0*/  SHF.R.U32.HI R14, RZ, 0x17, R0 ;  /* 0x00000017ff0e7819 */ /* 0x000fe20000011600 */
[----:B------:R-:W-:Y:S01]  /*2ab0*/  IMAD.MOV.U32 R15, RZ, RZ, R3 ;  /* 0x000000ffff0f7224 */ /* 0x000fe200078e0003 */
[----:B------:R-:W-:Y:S02]  /*2ac0*/  LOP3.LUT R11, R11, 0xff, RZ, 0xc0, !PT ;  /* 0x000000ff0b0b7812 */ /* 0x000fe400078ec0ff */
[----:B------:R-:W-:Y:S02]  /*2ad0*/  LOP3.LUT R14, R14, 0xff, RZ, 0xc0, !PT ;  /* 0x000000ff0e0e7812 */ /* 0x000fe400078ec0ff */
[----:B------:R-:W-:Y:S02]  /*2ae0*/  IADD3 R17, PT, PT, R11, -0x1, RZ ;  /* 0xffffffff0b117810 */ /* 0x000fe40007ffe0ff */
[----:B------:R-:W-:-:S02]  /*2af0*/  IADD3 R16, PT, PT, R14, -0x1, RZ ;  /* 0xffffffff0e107810 */ /* 0x000fc40007ffe0ff */
[----:B------:R-:W-:-:S04]  /*2b00*/  ISETP.GT.U32.AND P0, PT, R17, 0xfd, PT ;  /* 0x000000fd1100780c */ /* 0x000fc80003f04070 */
[----:B------:R-:W-:-:S13]  /*2b10*/  ISETP.GT.U32.OR P0, PT, R16, 0xfd, P0 ;  /* 0x000000fd1000780c */ /* 0x000fda0000704470 */
[----:B------:R-:W-:Y:S01]  /*2b20*/  @!P0 MOV R13, RZ ;  /* 0x000000ff000d8202 */ /* 0x000fe20000000f00 */
[----:B------:R-:W-:Y:S06]  /*2b30*/  @!P0 BRA `(.L_x_46) ;  /* 0x00000000005c8947 */ /* 0x000fec0003800000 */
[----:B------:R-:W-:Y:S02]  /*2b40*/  FSETP.GTU.FTZ.AND P0, PT, |R0|, +INF , PT ;  /* 0x7f8000000000780b */ /* 0x000fe40003f1c200 */
[----:B------:R-:W-:-:S04]  /*2b50*/  FSETP.GTU.FTZ.AND P1, PT, |R3|, +INF , PT ;  /* 0x7f8000000300780b */ /* 0x000fc80003f3c200 */
[----:B------:R-:W-:-:S13]  /*2b60*/  PLOP3.LUT P0, PT, P0, P1, PT, 0xf8, 0x8f ;  /* 0x00000000008f781c */ /* 0x000fda0000703f70 */
[----:B------:R-:W-:Y:S05]  /*2b70*/  @P0 BRA `(.L_x_47) ;  /* 0x00000004004c0947 */ /* 0x000fea0003800000 */
[----:B------:R-:W-:-:S13]  /*2b80*/  LOP3.LUT P0, RZ, R15, 0x7fffffff, R0, 0xc8, !PT ;  /* 0x7fffffff0fff7812 */ /* 0x000fda000780c800 */
[----:B------:R-:W-:Y:S05]  /*2b90*/  @!P0 BRA `(.L_x_48) ;  /* 0x00000004003c8947 */ /* 0x000fea0003800000 */
[C---:B------:R-:W-:Y:S02]  /*2ba0*/  FSETP.NEU.FTZ.AND P3, PT, |R0|.reuse, +INF , PT ;  /* 0x7f8000000000780b */ /* 0x040fe40003f7d200 */
[----:B------:R-:W-:Y:S02]  /*2bb0*/  FSETP.NEU.FTZ.AND P1, PT, |R3|, +INF , PT ;  /* 0x7f8000000300780b */ /* 0x000fe40003f3d200 */
[----:B------:R-:W-:-:S11]  /*2bc0*/  FSETP.NEU.FTZ.AND P0, PT, |R0|, +INF , PT ;  /* 0x7f8000000000780b */ /* 0x000fd60003f1d200 */
[----:B------:R-:W-:Y:S05]  /*2bd0*/  @!P1 BRA !P3, `(.L_x_48) ;  /* 0x00000004002c9947 */ /* 0x000fea0005800000 */
[----:B------:R-:W-:-:S04]  /*2be0*/  LOP3.LUT P3, RZ, R0, 0x7fffffff, RZ, 0xc0, !PT ;  /* 0x7fffffff00ff7812 */ /* 0x000fc8000786c0ff */
[----:B------:R-:W-:-:S13]  /*2bf0*/  PLOP3.LUT P1, PT, P1, P3, PT, 0x2f, 0xf2 ;  /* 0x0000000000f2781c */ /* 0x000fda0000f26577 */
[----:B------:R-:W-:Y:S05]  /*2c00*/  @P1 BRA `(.L_x_49) ;  /* 0x0000000400181947 */ /* 0x000fea0003800000 */
[----:B------:R-:W-:-:S04]  /*2c10*/  LOP3.LUT P1, RZ, R15, 0x7fffffff, RZ, 0xc0, !PT ;  /* 0x7fffffff0fff7812 */ /* 0x000fc8000782c0ff */
[----:B------:R-:W-:-:S13]  /*2c20*/  PLOP3.LUT P0, PT, P0, P1, PT, 0x2f, 0xf2 ;  /* 0x0000000000f2781c */ /* 0x000fda0000702577 */
[----:B------:R-:W-:Y:S05]  /*2c30*/  @P0 BRA `(.L_x_50) ;  /* 0x0000000400000947 */ /* 0x000fea0003800000 */
[----:B------:R-:W-:Y:S02]  /*2c40*/  ISETP.GE.AND P0, PT, R16, RZ, PT ;  /* 0x000000ff1000720c */ /* 0x000fe40003f06270 */
[----:B------:R-:W-:-:S11]  /*2c50*/  ISETP.GE.AND P1, PT, R17, RZ, PT ;  /* 0x000000ff1100720c */ /* 0x000fd60003f26270 */
[----:B------:R-:W-:Y:S01]  /*2c60*/  @P0 MOV R13, RZ ;  /* 0x000000ff000d0202 */ /* 0x000fe20000000f00 */
[----:B------:R-:W-:Y:S01]  /*2c70*/  @!P0 FFMA R0, R0, 1.84467440737095516160e+19, RZ ;  /* 0x5f80000000008823 */ /* 0x000fe200000000ff */
[----:B------:R-:W-:Y:S01]  /*2c80*/  @!P0 MOV R13, 0xffffffc0 ;  /* 0xffffffc0000d8802 */ /* 0x000fe20000000f00 */
[----:B------:R-:W-:-:S03]  /*2c90*/  @!P1 FFMA R15, R3, 1.84467440737095516160e+19, RZ ;  /* 0x5f800000030f9823 */ /* 0x000fc600000000ff */
[----:B------:R-:W-:-:S07]  /*2ca0*/  @!P1 IADD3 R13, PT, PT, R13, 0x40, RZ ;  /* 0x000000400d0d9810 */ /* 0x000fce0007ffe0ff */
.L_x_46:
[----:B------:R-:W-:Y:S01]  /*2cb0*/  LEA R16, R11, 0xc0800000, 0x17 ;  /* 0xc08000000b107811 */ /* 0x000fe200078eb8ff */
[----:B------:R-:W-:Y:S01]  /*2cc0*/  BSSY.RECONVERGENT B1, `(.L_x_51) ;  /* 0x0000036000017945 */ /* 0x000fe20003800200 */
[----:B------:R-:W-:Y:S02]  /*2cd0*/  IADD3 R14, PT, PT, R14, -0x7f, RZ ;  /* 0xffffff810e0e7810 */ /* 0x000fe40007ffe0ff */
[----:B------:R-:W-:-:S03]  /*2ce0*/  IADD3 R19, PT, PT, -R16, R15, RZ ;  /* 0x0000000f10137210 */ /* 0x000fc60007ffe1ff */
[C---:B------:R-:W-:Y:S01]  /*2cf0*/  IMAD R0, R14.reuse, -0x800000, R0 ;  /* 0xff8000000e007824 */ /* 0x040fe200078e0200 */
[----:B------:R-:W0:Y:S01]  /*2d00*/  MUFU.RCP R16, R19 ;  /* 0x0000001300107308 */ /* 0x000e220000001000 */
[----:B------:R-:W-:Y:S01]  /*2d10*/  FADD.FTZ R15, -R19, -RZ ;  /* 0x800000ff130f7221 */ /* 0x000fe20000010100 */
[----:B------:R-:W-:-:S04]  /*2d20*/  IADD3 R14, PT, PT, R14, 0x7f, -R11 ;  /* 0x0000007f0e0e7810 */ /* 0x000fc80007ffe80b */
[----:B------:R-:W-:Y:S01]  /*2d30*/  IADD3 R14, PT, PT, R14, R13, RZ ;  /* 0x0000000d0e0e7210 */ /* 0x000fe20007ffe0ff */
[----:B0-----:R-:W-:-:S04]  /*2d40*/  FFMA R17, R16, R15, 1 ;  /* 0x3f80000010117423 */ /* 0x001fc8000000000f */
[----:B------:R-:W-:-:S04]  /*2d50*/  FFMA R17, R16, R17, R16 ;  /* 0x0000001110117223 */ /* 0x000fc80000000010 */
[----:B------:R-:W-:-:S04]  /*2d60*/  FFMA R16, R0, R17, RZ ;  /* 0x0000001100107223 */ /* 0x000fc800000000ff */
[----:B------:R-:W-:-:S04]  /*2d70*/  FFMA R20, R15, R16, R0 ;  /* 0x000000100f147223 */ /* 0x000fc80000000000 */
[----:B------:R-:W-:-:S04]  /*2d80*/  FFMA R16, R17, R20, R16 ;  /* 0x0000001411107223 */ /* 0x000fc80000000010 */
[----:B------:R-:W-:-:S04]  /*2d90*/  FFMA R15, R15, R16, R0 ;  /* 0x000000100f0f7223 */ /* 0x000fc80000000000 */
[----:B------:R-:W-:-:S05]  /*2da0*/  FFMA R0, R17, R15, R16 ;  /* 0x0000000f11007223 */ /* 0x000fca0000000010 */
[----:B------:R-:W-:-:S04]  /*2db0*/  SHF.R.U32.HI R11, RZ, 0x17, R0 ;  /* 0x00000017ff0b7819 */ /* 0x000fc80000011600 */
[----:B------:R-:W-:-:S05]  /*2dc0*/  LOP3.LUT R11, R11, 0xff, RZ, 0xc0, !PT ;  /* 0x000000ff0b0b7812 */ /* 0x000fca00078ec0ff */
[----:B------:R-:W-:-:S05]  /*2dd0*/  IMAD.IADD R11, R11, 0x1, R14 ;  /* 0x000000010b0b7824 */ /* 0x000fca00078e020e */
[----:B------:R-:W-:-:S04]  /*2de0*/  IADD3 R13, PT, PT, R11, -0x1, RZ ;  /* 0xffffffff0b0d7810 */ /* 0x000fc80007ffe0ff */
[----:B------:R-:W-:-:S13]  /*2df0*/  ISETP.GE.U32.AND P0, PT, R13, 0xfe, PT ;  /* 0x000000fe0d00780c */ /* 0x000fda0003f06070 */
[----:B------:R-:W-:Y:S05]  /*2e00*/  @!P0 BRA `(.L_x_52) ;  /* 0x0000000000808947 */ /* 0x000fea0003800000 */
[----:B------:R-:W-:-:S13]  /*2e10*/  ISETP.GT.AND P0, PT, R11, 0xfe, PT ;  /* 0x000000fe0b00780c */ /* 0x000fda0003f04270 */
[----:B------:R-:W-:Y:S05]  /*2e20*/  @P0 BRA `(.L_x_53) ;  /* 0x00000000006c0947 */ /* 0x000fea0003800000 */
[----:B------:R-:W-:-:S13]  /*2e30*/  ISETP.GE.AND P0, PT, R11, 0x1, PT ;  /* 0x000000010b00780c */ /* 0x000fda0003f06270 */
[----:B------:R-:W-:Y:S05]  /*2e40*/  @P0 BRA `(.L_x_54) ;  /* 0x0000000000740947 */ /* 0x000fea0003800000 */
[----:B------:R-:W-:Y:S02]  /*2e50*/  ISETP.GE.AND P0, PT, R11, -0x18, PT ;  /* 0xffffffe80b00780c */ /* 0x000fe40003f06270 */
[----:B------:R-:W-:-:S11]  /*2e60*/  LOP3.LUT R0, R0, 0x80000000, RZ, 0xc0, !PT ;  /* 0x8000000000007812 */ /* 0x000fd600078ec0ff */
[----:B------:R-:W-:Y:S05]  /*2e70*/  @!P0 BRA `(.L_x_54) ;  /* 0x0000000000688947 */ /* 0x000fea0003800000 */
[-CC-:B------:R-:W-:Y:S01]  /*2e80*/  FFMA.RZ R13, R17, R15.reuse, R16.reuse ;  /* 0x0000000f110d7223 */ /* 0x180fe2000000c010 */
[C---:B------:R-:W-:Y:S02]  /*2e90*/  ISETP.NE.AND P3, PT, R11.reuse, RZ, PT ;  /* 0x000000ff0b00720c */ /* 0x040fe40003f65270 */
[----:B------:R-:W-:Y:S02]  /*2ea0*/  ISETP.NE.AND P1, PT, R11, RZ, PT ;  /* 0x000000ff0b00720c */ /* 0x000fe40003f25270 */
[----:B------:R-:W-:Y:S01]  /*2eb0*/  LOP3.LUT R14, R13, 0x7fffff, RZ, 0xc0, !PT ;  /* 0x007fffff0d0e7812 */ /* 0x000fe200078ec0ff */
[CCC-:B------:R-:W-:Y:S01]  /*2ec0*/  FFMA.RP R13, R17.reuse, R15.reuse, R16.reuse ;  /* 0x0000000f110d7223 */ /* 0x1c0fe20000008010 */
[----:B------:R-:W-:Y:S01]  /*2ed0*/  FFMA.RM R16, R17, R15, R16 ;  /* 0x0000000f11107223 */ /* 0x000fe20000004010 */
[----:B------:R-:W-:Y:S02]  /*2ee0*/  IADD3 R15, PT, PT, R11, 0x20, RZ ;  /* 0x000000200b0f7810 */ /* 0x000fe40007ffe0ff */
[----:B------:R-:W-:-:S02]  /*2ef0*/  LOP3.LUT R14, R14, 0x800000, RZ, 0xfc, !PT ;  /* 0x008000000e0e7812 */ /* 0x000fc400078efcff */
[----:B------:R-:W-:Y:S02]  /*2f00*/  IADD3 R11, PT, PT, -R11, RZ, RZ ;  /* 0x000000ff0b0b7210 */ /* 0x000fe40007ffe1ff */
[----:B------:R-:W-:Y:S02]  /*2f10*/  SHF.L.U32 R15, R14, R15, RZ ;  /* 0x0000000f0e0f7219 */ /* 0x000fe400000006ff */
[----:B------:R-:W-:Y:S02]  /*2f20*/  FSETP.NEU.FTZ.AND P0, PT, R13, R16, PT ;  /* 0x000000100d00720b */ /* 0x000fe40003f1d000 */
[----:B------:R-:W-:Y:S02]  /*2f30*/  SEL R11, R11, RZ, P3 ;  /* 0x000000ff0b0b7207 */ /* 0x000fe40001800000 */
[----:B------:R-:W-:Y:S02]  /*2f40*/  ISETP.NE.AND P1, PT, R15, RZ, P1 ;  /* 0x000000ff0f00720c */ /* 0x000fe40000f25270 */
[----:B------:R-:W-:-:S02]  /*2f50*/  SHF.R.U32.HI R11, RZ, R11, R14 ;  /* 0x0000000bff0b7219 */ /* 0x000fc4000001160e */
[----:B------:R-:W-:Y:S02]  /*2f60*/  PLOP3.LUT P0, PT, P0, P1, PT, 0xf8, 0x8f ;  /* 0x00000000008f781c */ /* 0x000fe40000703f70 */
[----:B------:R-:W-:Y:S02]  /*2f70*/  SHF.R.U32.HI R14, RZ, 0x1, R11 ;  /* 0x00000001ff0e7819 */ /* 0x000fe4000001160b */
[----:B------:R-:W-:-:S04]  /*2f80*/  SEL R13, RZ, 0x1, !P0 ;  /* 0x00000001ff0d7807 */ /* 0x000fc80004000000 */
[----:B------:R-:W-:-:S04]  /*2f90*/  LOP3.LUT R16, R13, 0x1, R14, 0xf8, !PT ;  /* 0x000000010d107812 */ /* 0x000fc800078ef80e */
[----:B------:R-:W-:-:S04]  /*2fa0*/  LOP3.LUT R11, R16, R11, RZ, 0xc0, !PT ;  /* 0x0000000b100b7212 */ /* 0x000fc800078ec0ff */
[----:B------:R-:W-:-:S04]  /*2fb0*/  IADD3 R11, PT, PT, R14, R11, RZ ;  /* 0x0000000b0e0b7210 */ /* 0x000fc80007ffe0ff */
[----:B------:R-:W-:Y:S01]  /*2fc0*/  LOP3.LUT R0, R11, R0, RZ, 0xfc, !PT ;  /* 0x000000000b007212 */ /* 0x000fe200078efcff */
[----:B------:R-:W-:Y:S06]  /*2fd0*/  BRA `(.L_x_54) ;  /* 0x0000000000107947 */ /* 0x000fec0003800000 */
.L_x_53:
[----:B------:R-:W-:-:S04]  /*2fe0*/  LOP3.LUT R0, R0, 0x80000000, RZ, 0xc0, !PT ;  /* 0x8000000000007812 */ /* 0x000fc800078ec0ff */
[----:B------:R-:W-:Y:S01]  /*2ff0*/  LOP3.LUT R0, R0, 0x7f800000, RZ, 0xfc, !PT ;  /* 0x7f80000000007812 */ /* 0x000fe200078efcff */
[----:B------:R-:W-:Y:S06]  /*3000*/  BRA `(.L_x_54) ;  /* 0x0000000000047947 */ /* 0x000fec0003800000 */
.L_x_52:
[----:B------:R-:W-:-:S07]  /*3010*/  LEA R0, R14, R0, 0x17 ;  /* 0x000000000e007211 */ /* 0x000fce00078eb8ff */
.L_x_54:
[----:B------:R-:W-:Y:S05]  /*3020*/  BSYNC.RECONVERGENT B1 ;  /* 0x0000000000017941 */ /* 0x000fea0003800200 */
.L_x_51:
[----:B------:R-:W-:Y:S05]  /*3030*/  BRA `(.L_x_55) ;  /* 0x0000000000207947 */ /* 0x000fea0003800000 */
.L_x_50:
[----:B------:R-:W-:-:S04]  /*3040*/  LOP3.LUT R0, R15, 0x80000000, R0, 0x48, !PT ;  /* 0x800000000f007812 */ /* 0x000fc800078e4800 */
[----:B------:R-:W-:Y:S01]  /*3050*/  LOP3.LUT R0, R0, 0x7f800000, RZ, 0xfc, !PT ;  /* 0x7f80000000007812 */ /* 0x000fe200078efcff */
[----:B------:R-:W-:Y:S06]  /*3060*/  BRA `(.L_x_55) ;  /* 0x0000000000147947 */ /* 0x000fec0003800000 */
.L_x_49:
[----:B------:R-:W-:Y:S01]  /*3070*/  LOP3.LUT R0, R15, 0x80000000, R0, 0x48, !PT ;  /* 0x800000000f007812 */ /* 0x000fe200078e4800 */
[----:B------:R-:W-:Y:S06]  /*3080*/  BRA `(.L_x_55) ;  /* 0x00000000000c7947 */ /* 0x000fec0003800000 */
.L_x_48:
[----:B------:R-:W0:Y:S01]  /*3090*/  MUFU.RSQ R0, -QNAN ;  /* 0xffc0000000007908 */ /* 0x000e220000001400 */
[----:B------:R-:W-:Y:S05]  /*30a0*/  BRA `(.L_x_55) ;  /* 0x0000000000047947 */ /* 0x000fea0003800000 */
.L_x_47:
[----:B------:R-:W-:-:S07]  /*30b0*/  FADD.FTZ R0, R0, R3 ;  /* 0x0000000300007221 */ /* 0x000fce0000010000 */
.L_x_55:
[----:B------:R-:W-:Y:S05]  /*30c0*/  BSYNC.RECONVERGENT B0 ;  /* 0x0000000000007941 */ /* 0x000fea0003800200 */
.L_x_45:
[----:B------:R-:W-:Y:S01]  /*30d0*/  HFMA2 R13, -RZ, RZ, 0, 0 ;  /* 0x00000000ff0d7431 */ /* 0x000fe200000001ff */
[----:B0-----:R-:W-:-:S03]  /*30e0*/  MOV R11, R0 ;  /* 0x00000000000b7202 */ /* 0x001fc60000000f00 */
[----:B------:R-:W-:Y:S05]  /*30f0*/  RET.REL.NODEC R12 `(_Z7softmaxPfi) ;  /* 0xffffffcc0cc07950 */ /* 0x000fea0003c3ffff */
.L_x_56:
[----:B------:R-:W-:-:S00]  /*3100*/  BRA `(.L_x_56) ;  /* 0xfffffffc00fc7947 */ /* 0x000fc0000383ffff */
[----:B------:R-:W-:-:S00]  /*3110*/  NOP ;  /* 0x0000000000007918 */ /* 0x000fc00000000000 */
        /* <DEDUP_REMOVED lines=14> */
.L_x_57:


//--------------------- .nv.shared._Z7softmaxPfi  --------------------------
	.section	.nv.shared._Z7softmaxPfi,"aw",@nobits
	.sectionflags	@""
	.align	16
	.zero		1024


//--------------------- .nv.shared.reserved.0     --------------------------
	.section	.nv.shared.reserved.0,"aw",@nobits
	.weak		__nv_reservedSMEM_offset_0_alias
	.size		__nv_reservedSMEM_offset_0_alias, 0, 64
	.other		__nv_reservedSMEM_offset_0_alias,@"STO_CUDA_RESERVED_SHARED STV_DEFAULT"
__nv_reservedSMEM_offset_0_alias:
	.zero		0
	.zero		64


//--------------------- .nv.constant0._Z7softmaxPfi --------------------------
	.section	.nv.constant0._Z7softmaxPfi,"a",@progbits
	.sectionflags	@""
	.align	4
.nv.constant0._Z7softmaxPfi:
	.zero		908


//--------------------- SYMBOLS --------------------------

	.type		.nv.reservedSmem.offset0,@object
	.size		.nv.reservedSmem.offset0,0x4
	.type		.nv.reservedSmem.cap,@object
	.size		.nv.reservedSmem.cap,0x4
